//
// Generated by NVIDIA NVVM Compiler
//
// Compiler Build ID: CL-36424714
// Cuda compilation tools, release 13.0, V13.0.88
// Based on NVVM 20.0.0
//

.version 9.0
.target sm_100
.address_size 64

	// .globl	_Z14fill_randomishP6float2x
.global .align 4 .b8 __cudart_i2opi_f[24] = {65, 144, 67, 60, 153, 149, 98, 219, 192, 221, 52, 245, 209, 87, 39, 252, 41, 21, 68, 78, 110, 131, 249, 162};

.visible .entry _Z14fill_randomishP6float2x(
	.param .u64 .ptr .align 1 _Z14fill_randomishP6float2x_param_0,
	.param .u64 _Z14fill_randomishP6float2x_param_1
)
{
	.local .align 4 .b8 	__local_depot0[28];
	.reg .b64 	%SP;
	.reg .b64 	%SPL;
	.reg .pred 	%p<63>;
	.reg .b32 	%r<272>;
	.reg .b32 	%f<344>;
	.reg .b64 	%rd<135>;
	.reg .b64 	%fd<15>;

	mov.u64 	%SPL, __local_depot0;
	ld.param.u64 	%rd52, [_Z14fill_randomishP6float2x_param_0];
	ld.param.u64 	%rd53, [_Z14fill_randomishP6float2x_param_1];
	add.u64 	%rd1, %SPL, 0;
	mov.u32 	%r98, %ctaid.x;
	mov.u32 	%r99, %ntid.x;
	mov.u32 	%r100, %tid.x;
	mad.lo.s32 	%r101, %r98, %r99, %r100;
	cvt.u64.u32 	%rd2, %r101;
	setp.le.s64 	%p1, %rd53, %rd2;
	@%p1 bra 	$L__BB0_58;
	cvt.u32.u64 	%r102, %rd2;
	cvt.rn.f32.u32 	%f1, %r102;
	mul.f32 	%f2, %f1, 0f39C1FC8F;
	mul.f32 	%f45, %f2, 0f3F22F983;
	cvt.rni.s32.f32 	%r247, %f45;
	cvt.rn.f32.s32 	%f46, %r247;
	fma.rn.f32 	%f47, %f46, 0fBFC90FDA, %f2;
	fma.rn.f32 	%f48, %f46, 0fB3A22168, %f47;
	fma.rn.f32 	%f337, %f46, 0fA7C234C5, %f48;
	abs.f32 	%f4, %f2;
	setp.ltu.f32 	%p2, %f4, 0f47CE4780;
	@%p2 bra 	$L__BB0_9;
	setp.neu.f32 	%p3, %f4, 0f7F800000;
	@%p3 bra 	$L__BB0_4;
	mov.f32 	%f51, 0f00000000;
	mul.rn.f32 	%f337, %f2, %f51;
	mov.b32 	%r247, 0;
	bra.uni 	$L__BB0_9;
$L__BB0_4:
	mov.b32 	%r2, %f2;
	shl.b32 	%r104, %r2, 8;
	or.b32  	%r3, %r104, -2147483648;
	mov.b64 	%rd116, 0;
	mov.b32 	%r244, 0;
	mov.u64 	%rd114, __cudart_i2opi_f;
	mov.u64 	%rd115, %rd1;
$L__BB0_5:
	.pragma "nounroll";
	ld.global.nc.u32 	%r105, [%rd114];
	mad.wide.u32 	%rd57, %r105, %r3, %rd116;
	shr.u64 	%rd116, %rd57, 32;
	st.local.u32 	[%rd115], %rd57;
	add.s32 	%r244, %r244, 1;
	add.s64 	%rd115, %rd115, 4;
	add.s64 	%rd114, %rd114, 4;
	setp.ne.s32 	%p4, %r244, 6;
	@%p4 bra 	$L__BB0_5;
	shr.u32 	%r106, %r2, 23;
	st.local.u32 	[%rd1+24], %rd116;
	and.b32  	%r6, %r106, 31;
	add.s32 	%r107, %r106, -128;
	shr.u32 	%r108, %r107, 5;
	mul.wide.u32 	%rd58, %r108, 4;
	sub.s64 	%rd9, %rd1, %rd58;
	ld.local.u32 	%r245, [%rd9+24];
	ld.local.u32 	%r246, [%rd9+20];
	setp.eq.s32 	%p5, %r6, 0;
	@%p5 bra 	$L__BB0_8;
	shf.l.wrap.b32 	%r245, %r246, %r245, %r6;
	ld.local.u32 	%r109, [%rd9+16];
	shf.l.wrap.b32 	%r246, %r109, %r246, %r6;
$L__BB0_8:
	shr.u32 	%r110, %r245, 30;
	shf.l.wrap.b32 	%r111, %r246, %r245, 2;
	shl.b32 	%r112, %r246, 2;
	shr.u32 	%r113, %r111, 31;
	add.s32 	%r247, %r113, %r110;
	shr.s32 	%r114, %r111, 31;
	xor.b32  	%r115, %r114, %r111;
	xor.b32  	%r116, %r114, %r112;
	cvt.u64.u32 	%rd59, %r115;
	shl.b64 	%rd60, %rd59, 32;
	cvt.u64.u32 	%rd61, %r116;
	or.b64  	%rd62, %rd60, %rd61;
	cvt.rn.f64.s64 	%fd1, %rd62;
	mul.f64 	%fd2, %fd1, 0d3BF921FB54442D19;
	cvt.rn.f32.f64 	%f49, %fd2;
	neg.f32 	%f50, %f49;
	setp.lt.s32 	%p6, %r111, 0;
	selp.f32 	%f337, %f50, %f49, %p6;
$L__BB0_9:
	add.s32 	%r118, %r247, 1;
	mul.rn.f32 	%f52, %f337, %f337;
	and.b32  	%r119, %r247, 1;
	setp.eq.b32 	%p7, %r119, 1;
	selp.f32 	%f53, %f337, 0f3F800000, %p7;
	fma.rn.f32 	%f54, %f52, %f53, 0f00000000;
	fma.rn.f32 	%f55, %f52, 0f37CBAC00, 0fBAB607ED;
	selp.f32 	%f56, 0fB94D4153, %f55, %p7;
	selp.f32 	%f57, 0f3C0885E4, 0f3D2AAABB, %p7;
	fma.rn.f32 	%f58, %f56, %f52, %f57;
	selp.f32 	%f59, 0fBE2AAAA8, 0fBEFFFFFF, %p7;
	fma.rn.f32 	%f60, %f58, %f52, %f59;
	fma.rn.f32 	%f61, %f60, %f54, %f53;
	and.b32  	%r120, %r118, 2;
	setp.eq.s32 	%p8, %r120, 0;
	mov.f32 	%f62, 0f00000000;
	sub.f32 	%f63, %f62, %f61;
	selp.f32 	%f64, %f61, %f63, %p8;
	mul.f32 	%f65, %f1, 0f3AE2C12B;
	sin.approx.f32 	%f66, %f65;
	add.f32 	%f67, %f66, %f64;
	mul.f32 	%f68, %f1, 0f39980B24;
	sin.approx.f32 	%f69, %f68;
	cos.approx.f32 	%f70, %f68;
	div.approx.f32 	%f71, %f69, %f70;
	add.f32 	%f72, %f71, %f67;
	mul.f32 	%f73, %f1, 0f3C54FDF4;
	abs.f32 	%f74, %f73;
	mov.f32 	%f75, 0f3FB8AA3B;
	mul.rn.f32 	%f76, %f74, %f75;
	cvt.rzi.f32.f32 	%f77, %f76;
	abs.f32 	%f78, %f77;
	setp.gt.f32 	%p9, %f78, 0f42FC0000;
	mov.f32 	%f79, 0f42FC0000;
	copysign.f32 	%f80, %f77, %f79;
	selp.f32 	%f81, %f80, %f77, %p9;
	fma.rn.f32 	%f82, %f81, 0fBF317218, %f74;
	fma.rn.f32 	%f83, %f81, 0f3102E308, %f82;
	mul.f32 	%f84, %f83, 0f3FB8AA3B;
	add.f32 	%f85, %f81, 0f4B40007D;
	mov.b32 	%r121, %f85;
	shl.b32 	%r122, %r121, 23;
	mov.b32 	%f86, %r122;
	ex2.approx.ftz.f32 	%f87, %f84;
	mul.f32 	%f88, %f87, %f86;
	mov.f32 	%f89, 0fBE000000;
	div.approx.ftz.f32 	%f90, %f89, %f88;
	fma.rn.f32 	%f91, %f88, 0f40000000, %f90;
	mul.f32 	%f92, %f73, %f73;
	fma.rn.f32 	%f93, %f92, 0f363D0ADA, 0f394FFF49;
	fma.rn.f32 	%f94, %f93, %f92, 0f3C08889A;
	fma.rn.f32 	%f95, %f94, %f92, 0f3E2AAAAB;
	mul.f32 	%f96, %f92, %f95;
	fma.rn.f32 	%f97, %f96, %f73, %f73;
	setp.ge.f32 	%p10, %f74, 0f3F800000;
	abs.f32 	%f98, %f91;
	selp.f32 	%f99, %f98, %f97, %p10;
	add.f32 	%f100, %f99, %f72;
	mul.f32 	%f101, %f1, 0f3AF9096C;
	abs.f32 	%f102, %f101;
	mul.rn.f32 	%f103, %f102, %f75;
	cvt.rzi.f32.f32 	%f104, %f103;
	abs.f32 	%f105, %f104;
	setp.gt.f32 	%p11, %f105, 0f42FC0000;
	copysign.f32 	%f106, %f104, %f79;
	selp.f32 	%f107, %f106, %f104, %p11;
	fma.rn.f32 	%f108, %f107, 0fBF317218, %f102;
	fma.rn.f32 	%f109, %f107, 0f3102E308, %f108;
	mul.f32 	%f110, %f109, 0f3FB8AA3B;
	add.f32 	%f111, %f107, 0f4B40007D;
	mov.b32 	%r123, %f111;
	shl.b32 	%r124, %r123, 23;
	mov.b32 	%f112, %r124;
	ex2.approx.ftz.f32 	%f113, %f110;
	mul.f32 	%f114, %f113, %f112;
	mov.f32 	%f115, 0f3E000000;
	div.approx.ftz.f32 	%f116, %f115, %f114;
	fma.rn.f32 	%f117, %f114, 0f40000000, %f116;
	add.f32 	%f8, %f117, %f100;
	mul.f32 	%f9, %f1, 0f3C343958;
	mul.f32 	%f118, %f9, 0f3F22F983;
	cvt.rni.s32.f32 	%r263, %f118;
	cvt.rn.f32.s32 	%f119, %r263;
	fma.rn.f32 	%f120, %f119, 0fBFC90FDA, %f9;
	fma.rn.f32 	%f121, %f119, 0fB3A22168, %f120;
	fma.rn.f32 	%f341, %f119, 0fA7C234C5, %f121;
	abs.f32 	%f11, %f9;
	setp.ltu.f32 	%p12, %f11, 0f47CE4780;
	mov.u32 	%r251, %r263;
	mov.f32 	%f338, %f341;
	@%p12 bra 	$L__BB0_17;
	setp.neu.f32 	%p13, %f11, 0f7F800000;
	@%p13 bra 	$L__BB0_12;
	mov.f32 	%f124, 0f00000000;
	mul.rn.f32 	%f338, %f9, %f124;
	mov.b32 	%r251, 0;
	bra.uni 	$L__BB0_17;
$L__BB0_12:
	mov.b32 	%r16, %f9;
	shl.b32 	%r126, %r16, 8;
	or.b32  	%r17, %r126, -2147483648;
	mov.b64 	%rd119, 0;
	mov.b32 	%r248, 0;
	mov.u64 	%rd117, __cudart_i2opi_f;
	mov.u64 	%rd118, %rd1;
$L__BB0_13:
	.pragma "nounroll";
	ld.global.nc.u32 	%r127, [%rd117];
	mad.wide.u32 	%rd65, %r127, %r17, %rd119;
	shr.u64 	%rd119, %rd65, 32;
	st.local.u32 	[%rd118], %rd65;
	add.s32 	%r248, %r248, 1;
	add.s64 	%rd118, %rd118, 4;
	add.s64 	%rd117, %rd117, 4;
	setp.ne.s32 	%p14, %r248, 6;
	@%p14 bra 	$L__BB0_13;
	shr.u32 	%r128, %r16, 23;
	st.local.u32 	[%rd1+24], %rd119;
	and.b32  	%r20, %r128, 31;
	add.s32 	%r129, %r128, -128;
	shr.u32 	%r130, %r129, 5;
	mul.wide.u32 	%rd66, %r130, 4;
	sub.s64 	%rd16, %rd1, %rd66;
	ld.local.u32 	%r249, [%rd16+24];
	ld.local.u32 	%r250, [%rd16+20];
	setp.eq.s32 	%p15, %r20, 0;
	@%p15 bra 	$L__BB0_16;
	shf.l.wrap.b32 	%r249, %r250, %r249, %r20;
	ld.local.u32 	%r131, [%rd16+16];
	shf.l.wrap.b32 	%r250, %r131, %r250, %r20;
$L__BB0_16:
	shr.u32 	%r132, %r249, 30;
	shf.l.wrap.b32 	%r133, %r250, %r249, 2;
	shl.b32 	%r134, %r250, 2;
	shr.u32 	%r135, %r133, 31;
	add.s32 	%r251, %r135, %r132;
	shr.s32 	%r136, %r133, 31;
	xor.b32  	%r137, %r136, %r133;
	xor.b32  	%r138, %r136, %r134;
	cvt.u64.u32 	%rd67, %r137;
	shl.b64 	%rd68, %rd67, 32;
	cvt.u64.u32 	%rd69, %r138;
	or.b64  	%rd70, %rd68, %rd69;
	cvt.rn.f64.s64 	%fd3, %rd70;
	mul.f64 	%fd4, %fd3, 0d3BF921FB54442D19;
	cvt.rn.f32.f64 	%f122, %fd4;
	neg.f32 	%f123, %f122;
	setp.lt.s32 	%p16, %r133, 0;
	selp.f32 	%f338, %f123, %f122, %p16;
$L__BB0_17:
	mul.f32 	%f125, %f1, 0f39712C28;
	abs.f32 	%f126, %f125;
	mul.f32 	%f127, %f125, %f125;
	mul.rn.f32 	%f128, %f338, %f338;
	and.b32  	%r140, %r251, 1;
	setp.eq.b32 	%p17, %r140, 1;
	selp.f32 	%f129, 0f3F800000, %f338, %p17;
	fma.rn.f32 	%f130, %f128, %f129, 0f00000000;
	fma.rn.f32 	%f131, %f128, 0f37CBAC00, 0fBAB607ED;
	selp.f32 	%f132, %f131, 0fB94D4153, %p17;
	selp.f32 	%f133, 0f3D2AAABB, 0f3C0885E4, %p17;
	fma.rn.f32 	%f134, %f132, %f128, %f133;
	selp.f32 	%f135, 0fBEFFFFFF, 0fBE2AAAA8, %p17;
	fma.rn.f32 	%f136, %f134, %f128, %f135;
	fma.rn.f32 	%f137, %f136, %f130, %f129;
	and.b32  	%r141, %r251, 2;
	setp.eq.s32 	%p18, %r141, 0;
	mov.f32 	%f138, 0f00000000;
	sub.f32 	%f139, %f138, %f137;
	selp.f32 	%f140, %f137, %f139, %p18;
	fma.rn.f32 	%f141, %f140, 0f3BBB989D, 0f3F000000;
	cvt.sat.f32.f32 	%f142, %f141;
	mov.f32 	%f143, 0f4B400001;
	mov.f32 	%f144, 0f437C0000;
	fma.rm.f32 	%f145, %f142, %f144, %f143;
	add.f32 	%f146, %f145, 0fCB40007F;
	neg.f32 	%f147, %f146;
	fma.rn.f32 	%f148, %f140, 0f3FB8AA3B, %f147;
	fma.rn.f32 	%f149, %f140, 0f32A57060, %f148;
	mov.b32 	%r142, %f145;
	shl.b32 	%r143, %r142, 23;
	mov.b32 	%f150, %r143;
	ex2.approx.ftz.f32 	%f151, %f149;
	setp.ge.f32 	%p19, %f126, 0f3F19999A;
	fma.rn.f32 	%f152, %f127, 0f3C80F082, 0fBD563CAE;
	fma.rn.f32 	%f153, %f152, %f127, 0f3E085941;
	fma.rn.f32 	%f154, %f153, %f127, 0fBEAAA9ED;
	fma.rn.f32 	%f155, %f154, %f127, 0f00000000;
	fma.rn.f32 	%f156, %f155, %f125, %f125;
	mul.f32 	%f157, %f126, 0f4038AA3B;
	ex2.approx.ftz.f32 	%f158, %f157;
	add.f32 	%f159, %f158, 0f3F800000;
	rcp.approx.ftz.f32 	%f160, %f159;
	fma.rn.f32 	%f161, %f160, 0fC0000000, 0f3F800000;
	abs.f32 	%f162, %f161;
	setp.ge.f32 	%p20, %f126, 0f41102CB4;
	selp.f32 	%f163, 0f3F800000, %f162, %p20;
	selp.f32 	%f164, %f163, %f156, %p19;
	add.f32 	%f165, %f8, %f164;
	fma.rn.f32 	%f15, %f151, %f150, %f165;
	mul.f32 	%f16, %f1, 0f3BE56042;
	mul.f32 	%f166, %f16, 0f3F22F983;
	cvt.rni.s32.f32 	%r255, %f166;
	cvt.rn.f32.s32 	%f167, %r255;
	fma.rn.f32 	%f168, %f167, 0fBFC90FDA, %f16;
	fma.rn.f32 	%f169, %f167, 0fB3A22168, %f168;
	fma.rn.f32 	%f339, %f167, 0fA7C234C5, %f169;
	abs.f32 	%f18, %f16;
	setp.ltu.f32 	%p21, %f18, 0f47CE4780;
	@%p21 bra 	$L__BB0_25;
	setp.neu.f32 	%p22, %f18, 0f7F800000;
	@%p22 bra 	$L__BB0_20;
	mov.f32 	%f172, 0f00000000;
	mul.rn.f32 	%f339, %f16, %f172;
	mov.b32 	%r255, 0;
	bra.uni 	$L__BB0_25;
$L__BB0_20:
	mov.b32 	%r30, %f16;
	shl.b32 	%r145, %r30, 8;
	or.b32  	%r31, %r145, -2147483648;
	mov.b64 	%rd122, 0;
	mov.b32 	%r252, 0;
	mov.u64 	%rd120, __cudart_i2opi_f;
	mov.u64 	%rd121, %rd1;
$L__BB0_21:
	.pragma "nounroll";
	ld.global.nc.u32 	%r146, [%rd120];
	mad.wide.u32 	%rd73, %r146, %r31, %rd122;
	shr.u64 	%rd122, %rd73, 32;
	st.local.u32 	[%rd121], %rd73;
	add.s32 	%r252, %r252, 1;
	add.s64 	%rd121, %rd121, 4;
	add.s64 	%rd120, %rd120, 4;
	setp.ne.s32 	%p23, %r252, 6;
	@%p23 bra 	$L__BB0_21;
	shr.u32 	%r147, %r30, 23;
	st.local.u32 	[%rd1+24], %rd122;
	and.b32  	%r34, %r147, 31;
	add.s32 	%r148, %r147, -128;
	shr.u32 	%r149, %r148, 5;
	mul.wide.u32 	%rd74, %r149, 4;
	sub.s64 	%rd23, %rd1, %rd74;
	ld.local.u32 	%r253, [%rd23+24];
	ld.local.u32 	%r254, [%rd23+20];
	setp.eq.s32 	%p24, %r34, 0;
	@%p24 bra 	$L__BB0_24;
	shf.l.wrap.b32 	%r253, %r254, %r253, %r34;
	ld.local.u32 	%r150, [%rd23+16];
	shf.l.wrap.b32 	%r254, %r150, %r254, %r34;
$L__BB0_24:
	shr.u32 	%r151, %r253, 30;
	shf.l.wrap.b32 	%r152, %r254, %r253, 2;
	shl.b32 	%r153, %r254, 2;
	shr.u32 	%r154, %r152, 31;
	add.s32 	%r255, %r154, %r151;
	shr.s32 	%r155, %r152, 31;
	xor.b32  	%r156, %r155, %r152;
	xor.b32  	%r157, %r155, %r153;
	cvt.u64.u32 	%rd75, %r156;
	shl.b64 	%rd76, %rd75, 32;
	cvt.u64.u32 	%rd77, %r157;
	or.b64  	%rd78, %rd76, %rd77;
	cvt.rn.f64.s64 	%fd5, %rd78;
	mul.f64 	%fd6, %fd5, 0d3BF921FB54442D19;
	cvt.rn.f32.f64 	%f170, %fd6;
	neg.f32 	%f171, %f170;
	setp.lt.s32 	%p25, %r152, 0;
	selp.f32 	%f339, %f171, %f170, %p25;
$L__BB0_25:
	add.s32 	%r159, %r255, 1;
	mul.rn.f32 	%f173, %f339, %f339;
	and.b32  	%r160, %r255, 1;
	setp.eq.b32 	%p26, %r160, 1;
	selp.f32 	%f174, %f339, 0f3F800000, %p26;
	fma.rn.f32 	%f175, %f173, %f174, 0f00000000;
	fma.rn.f32 	%f176, %f173, 0f37CBAC00, 0fBAB607ED;
	selp.f32 	%f177, 0fB94D4153, %f176, %p26;
	selp.f32 	%f178, 0f3C0885E4, 0f3D2AAABB, %p26;
	fma.rn.f32 	%f179, %f177, %f173, %f178;
	selp.f32 	%f180, 0fBE2AAAA8, 0fBEFFFFFF, %p26;
	fma.rn.f32 	%f181, %f179, %f173, %f180;
	fma.rn.f32 	%f182, %f181, %f175, %f174;
	and.b32  	%r161, %r159, 2;
	setp.eq.s32 	%p27, %r161, 0;
	mov.f32 	%f183, 0f00000000;
	sub.f32 	%f184, %f183, %f182;
	selp.f32 	%f185, %f182, %f184, %p27;
	fma.rn.f32 	%f186, %f185, 0f3BBB989D, 0f3F000000;
	cvt.sat.f32.f32 	%f187, %f186;
	mov.f32 	%f188, 0f4B400001;
	mov.f32 	%f189, 0f437C0000;
	fma.rm.f32 	%f190, %f187, %f189, %f188;
	add.f32 	%f191, %f190, 0fCB40007F;
	neg.f32 	%f192, %f191;
	fma.rn.f32 	%f193, %f185, 0f3FB8AA3B, %f192;
	fma.rn.f32 	%f194, %f185, 0f32A57060, %f193;
	mov.b32 	%r162, %f190;
	shl.b32 	%r163, %r162, 23;
	mov.b32 	%f195, %r163;
	ex2.approx.ftz.f32 	%f196, %f194;
	fma.rn.f32 	%f22, %f196, %f195, %f15;
	mul.f32 	%f23, %f1, 0f3E6B851F;
	mul.f32 	%f197, %f23, 0f3F22F983;
	cvt.rni.s32.f32 	%r259, %f197;
	cvt.rn.f32.s32 	%f198, %r259;
	fma.rn.f32 	%f199, %f198, 0fBFC90FDA, %f23;
	fma.rn.f32 	%f200, %f198, 0fB3A22168, %f199;
	fma.rn.f32 	%f340, %f198, 0fA7C234C5, %f200;
	abs.f32 	%f25, %f23;
	setp.ltu.f32 	%p28, %f25, 0f47CE4780;
	@%p28 bra 	$L__BB0_33;
	setp.neu.f32 	%p29, %f25, 0f7F800000;
	@%p29 bra 	$L__BB0_28;
	mov.f32 	%f203, 0f00000000;
	mul.rn.f32 	%f340, %f23, %f203;
	mov.b32 	%r259, 0;
	bra.uni 	$L__BB0_33;
$L__BB0_28:
	mov.b32 	%r44, %f23;
	shl.b32 	%r165, %r44, 8;
	or.b32  	%r45, %r165, -2147483648;
	mov.b64 	%rd125, 0;
	mov.b32 	%r256, 0;
	mov.u64 	%rd123, __cudart_i2opi_f;
	mov.u64 	%rd124, %rd1;
$L__BB0_29:
	.pragma "nounroll";
	ld.global.nc.u32 	%r166, [%rd123];
	mad.wide.u32 	%rd81, %r166, %r45, %rd125;
	shr.u64 	%rd125, %rd81, 32;
	st.local.u32 	[%rd124], %rd81;
	add.s32 	%r256, %r256, 1;
	add.s64 	%rd124, %rd124, 4;
	add.s64 	%rd123, %rd123, 4;
	setp.ne.s32 	%p30, %r256, 6;
	@%p30 bra 	$L__BB0_29;
	shr.u32 	%r167, %r44, 23;
	st.local.u32 	[%rd1+24], %rd125;
	and.b32  	%r48, %r167, 31;
	add.s32 	%r168, %r167, -128;
	shr.u32 	%r169, %r168, 5;
	mul.wide.u32 	%rd82, %r169, 4;
	sub.s64 	%rd30, %rd1, %rd82;
	ld.local.u32 	%r257, [%rd30+24];
	ld.local.u32 	%r258, [%rd30+20];
	setp.eq.s32 	%p31, %r48, 0;
	@%p31 bra 	$L__BB0_32;
	shf.l.wrap.b32 	%r257, %r258, %r257, %r48;
	ld.local.u32 	%r170, [%rd30+16];
	shf.l.wrap.b32 	%r258, %r170, %r258, %r48;
$L__BB0_32:
	shr.u32 	%r171, %r257, 30;
	shf.l.wrap.b32 	%r172, %r258, %r257, 2;
	shl.b32 	%r173, %r258, 2;
	shr.u32 	%r174, %r172, 31;
	add.s32 	%r259, %r174, %r171;
	shr.s32 	%r175, %r172, 31;
	xor.b32  	%r176, %r175, %r172;
	xor.b32  	%r177, %r175, %r173;
	cvt.u64.u32 	%rd83, %r176;
	shl.b64 	%rd84, %rd83, 32;
	cvt.u64.u32 	%rd85, %r177;
	or.b64  	%rd86, %rd84, %rd85;
	cvt.rn.f64.s64 	%fd7, %rd86;
	mul.f64 	%fd8, %fd7, 0d3BF921FB54442D19;
	cvt.rn.f32.f64 	%f201, %fd8;
	neg.f32 	%f202, %f201;
	setp.lt.s32 	%p32, %r172, 0;
	selp.f32 	%f340, %f202, %f201, %p32;
$L__BB0_33:
	mul.f32 	%f204, %f1, 0f3A0AEFB3;
	abs.f32 	%f205, %f204;
	mov.f32 	%f206, 0f3FB8AA3B;
	mul.rn.f32 	%f207, %f205, %f206;
	cvt.rzi.f32.f32 	%f208, %f207;
	mov.f32 	%f209, 0f42FC0000;
	copysign.f32 	%f210, %f208, %f209;
	abs.f32 	%f211, %f208;
	setp.gt.f32 	%p33, %f211, 0f42FC0000;
	selp.f32 	%f212, %f210, %f208, %p33;
	fma.rn.f32 	%f213, %f212, 0fBF317218, %f205;
	fma.rn.f32 	%f214, %f212, 0f3102E308, %f213;
	mul.f32 	%f215, %f214, 0f3FB8AA3B;
	ex2.approx.ftz.f32 	%f216, %f215;
	add.f32 	%f217, %f212, 0f4B40007D;
	mov.b32 	%r179, %f217;
	shl.b32 	%r180, %r179, 23;
	mov.b32 	%f218, %r180;
	mul.f32 	%f219, %f216, %f218;
	mul.f32 	%f220, %f204, %f204;
	mul.f32 	%f221, %f1, 0f3A7E4799;
	abs.f32 	%f222, %f221;
	mul.f32 	%f223, %f221, %f221;
	setp.ltu.f32 	%p34, %f11, 0f47CE4780;
	mul.rn.f32 	%f224, %f340, %f340;
	and.b32  	%r181, %r259, 1;
	setp.eq.b32 	%p35, %r181, 1;
	selp.f32 	%f225, 0f3F800000, %f340, %p35;
	fma.rn.f32 	%f226, %f224, %f225, 0f00000000;
	fma.rn.f32 	%f227, %f224, 0f37CBAC00, 0fBAB607ED;
	selp.f32 	%f228, %f227, 0fB94D4153, %p35;
	selp.f32 	%f229, 0f3D2AAABB, 0f3C0885E4, %p35;
	fma.rn.f32 	%f230, %f228, %f224, %f229;
	selp.f32 	%f231, 0fBEFFFFFF, 0fBE2AAAA8, %p35;
	fma.rn.f32 	%f232, %f230, %f224, %f231;
	fma.rn.f32 	%f233, %f232, %f226, %f225;
	and.b32  	%r182, %r259, 2;
	setp.eq.s32 	%p36, %r182, 0;
	mov.f32 	%f234, 0f00000000;
	sub.f32 	%f235, %f234, %f233;
	selp.f32 	%f236, %f233, %f235, %p36;
	setp.ge.f32 	%p37, %f222, 0f3F19999A;
	fma.rn.f32 	%f237, %f223, 0f3C80F082, 0fBD563CAE;
	fma.rn.f32 	%f238, %f237, %f223, 0f3E085941;
	fma.rn.f32 	%f239, %f238, %f223, 0fBEAAA9ED;
	fma.rn.f32 	%f240, %f239, %f223, 0f00000000;
	fma.rn.f32 	%f241, %f240, %f221, %f221;
	mul.f32 	%f242, %f222, 0f4038AA3B;
	ex2.approx.ftz.f32 	%f243, %f242;
	add.f32 	%f244, %f243, 0f3F800000;
	rcp.approx.ftz.f32 	%f245, %f244;
	fma.rn.f32 	%f246, %f245, 0fC0000000, 0f3F800000;
	abs.f32 	%f247, %f246;
	setp.ge.f32 	%p38, %f222, 0f41102CB4;
	selp.f32 	%f248, 0f3F800000, %f247, %p38;
	selp.f32 	%f249, %f248, %f241, %p37;
	mov.f32 	%f250, 0fBE000000;
	div.approx.ftz.f32 	%f251, %f250, %f219;
	fma.rn.f32 	%f252, %f219, 0f40000000, %f251;
	abs.f32 	%f253, %f252;
	setp.ge.f32 	%p39, %f205, 0f3F800000;
	fma.rn.f32 	%f254, %f220, 0f363D0ADA, 0f394FFF49;
	fma.rn.f32 	%f255, %f254, %f220, 0f3C08889A;
	fma.rn.f32 	%f256, %f255, %f220, 0f3E2AAAAB;
	mul.f32 	%f257, %f220, %f256;
	fma.rn.f32 	%f258, %f257, %f204, %f204;
	selp.f32 	%f259, %f253, %f258, %p39;
	mul.f32 	%f260, %f1, 0f3A6E8D11;
	cos.approx.f32 	%f261, %f260;
	add.f32 	%f262, %f261, %f259;
	add.f32 	%f263, %f262, %f249;
	add.f32 	%f264, %f263, %f236;
	mul.f32 	%f265, %f1, 0f3B727BB3;
	abs.f32 	%f266, %f265;
	mul.rn.f32 	%f267, %f266, %f206;
	cvt.rzi.f32.f32 	%f268, %f267;
	abs.f32 	%f269, %f268;
	setp.gt.f32 	%p40, %f269, 0f42FC0000;
	copysign.f32 	%f270, %f268, %f209;
	selp.f32 	%f271, %f270, %f268, %p40;
	fma.rn.f32 	%f272, %f271, 0fBF317218, %f266;
	fma.rn.f32 	%f273, %f271, 0f3102E308, %f272;
	mul.f32 	%f274, %f273, 0f3FB8AA3B;
	add.f32 	%f275, %f271, 0f4B40007D;
	mov.b32 	%r183, %f275;
	shl.b32 	%r184, %r183, 23;
	mov.b32 	%f276, %r184;
	ex2.approx.ftz.f32 	%f277, %f274;
	mul.f32 	%f278, %f277, %f276;
	mov.f32 	%f279, 0f3E000000;
	div.approx.ftz.f32 	%f280, %f279, %f278;
	fma.rn.f32 	%f281, %f278, 0f40000000, %f280;
	add.f32 	%f29, %f281, %f264;
	@%p34 bra 	$L__BB0_41;
	setp.neu.f32 	%p41, %f11, 0f7F800000;
	@%p41 bra 	$L__BB0_36;
	mov.f32 	%f284, 0f00000000;
	mul.rn.f32 	%f341, %f9, %f284;
	mov.b32 	%r263, 0;
	bra.uni 	$L__BB0_41;
$L__BB0_36:
	mov.b32 	%r57, %f9;
	shl.b32 	%r186, %r57, 8;
	or.b32  	%r58, %r186, -2147483648;
	mov.b64 	%rd128, 0;
	mov.b32 	%r260, 0;
	mov.u64 	%rd126, __cudart_i2opi_f;
	mov.u64 	%rd127, %rd1;
$L__BB0_37:
	.pragma "nounroll";
	ld.global.nc.u32 	%r187, [%rd126];
	mad.wide.u32 	%rd89, %r187, %r58, %rd128;
	shr.u64 	%rd128, %rd89, 32;
	st.local.u32 	[%rd127], %rd89;
	add.s32 	%r260, %r260, 1;
	add.s64 	%rd127, %rd127, 4;
	add.s64 	%rd126, %rd126, 4;
	setp.ne.s32 	%p42, %r260, 6;
	@%p42 bra 	$L__BB0_37;
	shr.u32 	%r188, %r57, 23;
	st.local.u32 	[%rd1+24], %rd128;
	and.b32  	%r61, %r188, 31;
	add.s32 	%r189, %r188, -128;
	shr.u32 	%r190, %r189, 5;
	mul.wide.u32 	%rd90, %r190, 4;
	sub.s64 	%rd37, %rd1, %rd90;
	ld.local.u32 	%r261, [%rd37+24];
	ld.local.u32 	%r262, [%rd37+20];
	setp.eq.s32 	%p43, %r61, 0;
	@%p43 bra 	$L__BB0_40;
	shf.l.wrap.b32 	%r261, %r262, %r261, %r61;
	ld.local.u32 	%r191, [%rd37+16];
	shf.l.wrap.b32 	%r262, %r191, %r262, %r61;
$L__BB0_40:
	shr.u32 	%r192, %r261, 30;
	shf.l.wrap.b32 	%r193, %r262, %r261, 2;
	shl.b32 	%r194, %r262, 2;
	shr.u32 	%r195, %r193, 31;
	add.s32 	%r263, %r195, %r192;
	shr.s32 	%r196, %r193, 31;
	xor.b32  	%r197, %r196, %r193;
	xor.b32  	%r198, %r196, %r194;
	cvt.u64.u32 	%rd91, %r197;
	shl.b64 	%rd92, %rd91, 32;
	cvt.u64.u32 	%rd93, %r198;
	or.b64  	%rd94, %rd92, %rd93;
	cvt.rn.f64.s64 	%fd9, %rd94;
	mul.f64 	%fd10, %fd9, 0d3BF921FB54442D19;
	cvt.rn.f32.f64 	%f282, %fd10;
	neg.f32 	%f283, %f282;
	setp.lt.s32 	%p44, %r193, 0;
	selp.f32 	%f341, %f283, %f282, %p44;
$L__BB0_41:
	mul.f32 	%f285, %f341, %f341;
	fma.rn.f32 	%f286, %f285, 0f3C190000, 0f3B560000;
	fma.rn.f32 	%f287, %f286, %f285, 0f3CC70000;
	fma.rn.f32 	%f288, %f287, %f285, 0f3D5B0000;
	fma.rn.f32 	%f289, %f288, %f285, 0f3E089438;
	fma.rn.f32 	%f290, %f289, %f285, 0f3EAAAA88;
	mul.rn.f32 	%f291, %f285, %f341;
	fma.rn.f32 	%f292, %f290, %f291, %f341;
	abs.f32 	%f293, %f341;
	setp.eq.f32 	%p45, %f293, 0f3A00B43C;
	selp.f32 	%f294, %f341, %f292, %p45;
	and.b32  	%r200, %r263, 1;
	setp.eq.b32 	%p46, %r200, 1;
	neg.f32 	%f295, %f294;
	rcp.approx.ftz.f32 	%f296, %f295;
	selp.f32 	%f297, %f296, %f294, %p46;
	add.f32 	%f33, %f29, %f297;
	mul.f32 	%f298, %f22, 0f3F22F983;
	cvt.rni.s32.f32 	%r267, %f298;
	cvt.rn.f32.s32 	%f299, %r267;
	fma.rn.f32 	%f300, %f299, 0fBFC90FDA, %f22;
	fma.rn.f32 	%f301, %f299, 0fB3A22168, %f300;
	fma.rn.f32 	%f342, %f299, 0fA7C234C5, %f301;
	abs.f32 	%f35, %f22;
	setp.ltu.f32 	%p47, %f35, 0f47CE4780;
	@%p47 bra 	$L__BB0_49;
	setp.neu.f32 	%p48, %f35, 0f7F800000;
	@%p48 bra 	$L__BB0_44;
	mov.f32 	%f304, 0f00000000;
	mul.rn.f32 	%f342, %f22, %f304;
	mov.b32 	%r267, 0;
	bra.uni 	$L__BB0_49;
$L__BB0_44:
	mov.b32 	%r71, %f22;
	shl.b32 	%r202, %r71, 8;
	or.b32  	%r72, %r202, -2147483648;
	mov.b64 	%rd131, 0;
	mov.b32 	%r264, 0;
	mov.u64 	%rd129, __cudart_i2opi_f;
	mov.u64 	%rd130, %rd1;
$L__BB0_45:
	.pragma "nounroll";
	ld.global.nc.u32 	%r203, [%rd129];
	mad.wide.u32 	%rd97, %r203, %r72, %rd131;
	shr.u64 	%rd131, %rd97, 32;
	st.local.u32 	[%rd130], %rd97;
	add.s32 	%r264, %r264, 1;
	add.s64 	%rd130, %rd130, 4;
	add.s64 	%rd129, %rd129, 4;
	setp.ne.s32 	%p49, %r264, 6;
	@%p49 bra 	$L__BB0_45;
	shr.u32 	%r204, %r71, 23;
	st.local.u32 	[%rd1+24], %rd131;
	and.b32  	%r75, %r204, 31;
	and.b32  	%r205, %r204, 224;
	add.s32 	%r206, %r205, -128;
	shr.u32 	%r207, %r206, 5;
	mul.wide.u32 	%rd98, %r207, 4;
	sub.s64 	%rd44, %rd1, %rd98;
	ld.local.u32 	%r265, [%rd44+24];
	ld.local.u32 	%r266, [%rd44+20];
	setp.eq.s32 	%p50, %r75, 0;
	@%p50 bra 	$L__BB0_48;
	shf.l.wrap.b32 	%r265, %r266, %r265, %r75;
	ld.local.u32 	%r208, [%rd44+16];
	shf.l.wrap.b32 	%r266, %r208, %r266, %r75;
$L__BB0_48:
	shr.u32 	%r209, %r265, 30;
	shf.l.wrap.b32 	%r210, %r266, %r265, 2;
	shl.b32 	%r211, %r266, 2;
	shr.u32 	%r212, %r210, 31;
	add.s32 	%r213, %r212, %r209;
	neg.s32 	%r214, %r213;
	setp.lt.s32 	%p51, %r71, 0;
	selp.b32 	%r267, %r214, %r213, %p51;
	xor.b32  	%r215, %r210, %r71;
	shr.s32 	%r216, %r210, 31;
	xor.b32  	%r217, %r216, %r210;
	xor.b32  	%r218, %r216, %r211;
	cvt.u64.u32 	%rd99, %r217;
	shl.b64 	%rd100, %rd99, 32;
	cvt.u64.u32 	%rd101, %r218;
	or.b64  	%rd102, %rd100, %rd101;
	cvt.rn.f64.s64 	%fd11, %rd102;
	mul.f64 	%fd12, %fd11, 0d3BF921FB54442D19;
	cvt.rn.f32.f64 	%f302, %fd12;
	neg.f32 	%f303, %f302;
	setp.lt.s32 	%p52, %r215, 0;
	selp.f32 	%f342, %f303, %f302, %p52;
$L__BB0_49:
	add.s32 	%r220, %r267, 1;
	mul.rn.f32 	%f305, %f342, %f342;
	and.b32  	%r221, %r267, 1;
	setp.eq.b32 	%p53, %r221, 1;
	selp.f32 	%f306, %f342, 0f3F800000, %p53;
	fma.rn.f32 	%f307, %f305, %f306, 0f00000000;
	fma.rn.f32 	%f308, %f305, 0f37CBAC00, 0fBAB607ED;
	selp.f32 	%f309, 0fB94D4153, %f308, %p53;
	selp.f32 	%f310, 0f3C0885E4, 0f3D2AAABB, %p53;
	fma.rn.f32 	%f311, %f309, %f305, %f310;
	selp.f32 	%f312, 0fBE2AAAA8, 0fBEFFFFFF, %p53;
	fma.rn.f32 	%f313, %f311, %f305, %f312;
	fma.rn.f32 	%f314, %f313, %f307, %f306;
	and.b32  	%r222, %r220, 2;
	setp.eq.s32 	%p54, %r222, 0;
	mov.f32 	%f315, 0f00000000;
	sub.f32 	%f316, %f315, %f314;
	selp.f32 	%f39, %f314, %f316, %p54;
	mul.f32 	%f317, %f33, 0f3F22F983;
	cvt.rni.s32.f32 	%r271, %f317;
	cvt.rn.f32.s32 	%f318, %r271;
	fma.rn.f32 	%f319, %f318, 0fBFC90FDA, %f33;
	fma.rn.f32 	%f320, %f318, 0fB3A22168, %f319;
	fma.rn.f32 	%f343, %f318, 0fA7C234C5, %f320;
	abs.f32 	%f41, %f33;
	setp.ltu.f32 	%p55, %f41, 0f47CE4780;
	@%p55 bra 	$L__BB0_57;
	setp.neu.f32 	%p56, %f41, 0f7F800000;
	@%p56 bra 	$L__BB0_52;
	mov.f32 	%f323, 0f00000000;
	mul.rn.f32 	%f343, %f33, %f323;
	mov.b32 	%r271, 0;
	bra.uni 	$L__BB0_57;
$L__BB0_52:
	mov.b32 	%r85, %f33;
	shl.b32 	%r224, %r85, 8;
	or.b32  	%r86, %r224, -2147483648;
	mov.b64 	%rd134, 0;
	mov.b32 	%r268, 0;
	mov.u64 	%rd132, __cudart_i2opi_f;
	mov.u64 	%rd133, %rd1;
$L__BB0_53:
	.pragma "nounroll";
	ld.global.nc.u32 	%r225, [%rd132];
	mad.wide.u32 	%rd105, %r225, %r86, %rd134;
	shr.u64 	%rd134, %rd105, 32;
	st.local.u32 	[%rd133], %rd105;
	add.s32 	%r268, %r268, 1;
	add.s64 	%rd133, %rd133, 4;
	add.s64 	%rd132, %rd132, 4;
	setp.ne.s32 	%p57, %r268, 6;
	@%p57 bra 	$L__BB0_53;
	shr.u32 	%r226, %r85, 23;
	st.local.u32 	[%rd1+24], %rd134;
	and.b32  	%r89, %r226, 31;
	and.b32  	%r227, %r226, 224;
	add.s32 	%r228, %r227, -128;
	shr.u32 	%r229, %r228, 5;
	mul.wide.u32 	%rd106, %r229, 4;
	sub.s64 	%rd51, %rd1, %rd106;
	ld.local.u32 	%r269, [%rd51+24];
	ld.local.u32 	%r270, [%rd51+20];
	setp.eq.s32 	%p58, %r89, 0;
	@%p58 bra 	$L__BB0_56;
	shf.l.wrap.b32 	%r269, %r270, %r269, %r89;
	ld.local.u32 	%r230, [%rd51+16];
	shf.l.wrap.b32 	%r270, %r230, %r270, %r89;
$L__BB0_56:
	shr.u32 	%r231, %r269, 30;
	shf.l.wrap.b32 	%r232, %r270, %r269, 2;
	shl.b32 	%r233, %r270, 2;
	shr.u32 	%r234, %r232, 31;
	add.s32 	%r235, %r234, %r231;
	neg.s32 	%r236, %r235;
	setp.lt.s32 	%p59, %r85, 0;
	selp.b32 	%r271, %r236, %r235, %p59;
	xor.b32  	%r237, %r232, %r85;
	shr.s32 	%r238, %r232, 31;
	xor.b32  	%r239, %r238, %r232;
	xor.b32  	%r240, %r238, %r233;
	cvt.u64.u32 	%rd107, %r239;
	shl.b64 	%rd108, %rd107, 32;
	cvt.u64.u32 	%rd109, %r240;
	or.b64  	%rd110, %rd108, %rd109;
	cvt.rn.f64.s64 	%fd13, %rd110;
	mul.f64 	%fd14, %fd13, 0d3BF921FB54442D19;
	cvt.rn.f32.f64 	%f321, %fd14;
	neg.f32 	%f322, %f321;
	setp.lt.s32 	%p60, %r237, 0;
	selp.f32 	%f343, %f322, %f321, %p60;
$L__BB0_57:
	mul.rn.f32 	%f324, %f343, %f343;
	and.b32  	%r242, %r271, 1;
	setp.eq.b32 	%p61, %r242, 1;
	selp.f32 	%f325, 0f3F800000, %f343, %p61;
	fma.rn.f32 	%f326, %f324, %f325, 0f00000000;
	fma.rn.f32 	%f327, %f324, 0f37CBAC00, 0fBAB607ED;
	selp.f32 	%f328, %f327, 0fB94D4153, %p61;
	selp.f32 	%f329, 0f3D2AAABB, 0f3C0885E4, %p61;
	fma.rn.f32 	%f330, %f328, %f324, %f329;
	selp.f32 	%f331, 0fBEFFFFFF, 0fBE2AAAA8, %p61;
	fma.rn.f32 	%f332, %f330, %f324, %f331;
	fma.rn.f32 	%f333, %f332, %f326, %f325;
	and.b32  	%r243, %r271, 2;
	setp.eq.s32 	%p62, %r243, 0;
	mov.f32 	%f334, 0f00000000;
	sub.f32 	%f335, %f334, %f333;
	selp.f32 	%f336, %f333, %f335, %p62;
	cvta.to.global.u64 	%rd111, %rd52;
	shl.b64 	%rd112, %rd2, 3;
	add.s64 	%rd113, %rd111, %rd112;
	st.global.v2.f32 	[%rd113], {%f39, %f336};
$L__BB0_58:
	ret;

}


// ===== COMPILED SASS (sm_100) =====

	.target	sm_100

	.elftype	@"ET_EXEC"


//--------------------- .note.nv.tkinfo           --------------------------
	.section	.note.nv.tkinfo,"",@"SHT_NOTE"
	.sectionflags	@"SHF_NOTE_NV_TKINFO"
	.tkinfo
        /*0018*/ 	.word	0x00000002
        /*0030*/ 	.string	""
        /*0030*/ 	.string	"ptxas"
        /*0030*/ 	.string	"Cuda compilation tools, release 13.0, V13.0.88"
        /*0030*/ 	.string	"Build cuda_13.0.r13.0/compiler.36424714_0"
        /*0030*/ 	.string	"-arch sm_100 -m 64 "



//--------------------- .note.nv.cuinfo           --------------------------
	.section	.note.nv.cuinfo,"",@"SHT_NOTE"
	.sectionflags	@"SHF_NOTE_NV_CUINFO"
        /*0018*/ 	.short	0x0002
        /*001a*/ 	.short	0x0064
        /*001c*/ 	.short	0x0082
	.zero		2


//--------------------- .nv.info                  --------------------------
	.section	.nv.info,"",@"SHT_CUDA_INFO"
	.align	4


	//----- nvinfo : EIATTR_REGCOUNT
	.align		4
        /*0000*/ 	.byte	0x04, 0x2f
        /*0002*/ 	.short	(.L_2 - .L_1)
	.align		4
.L_1:
        /*0004*/ 	.word	index@(_Z14fill_randomishP6float2x)
        /*0008*/ 	.word	0x0000001f


	//----- nvinfo : EIATTR_FRAME_SIZE
	.align		4
.L_2:
        /*000c*/ 	.byte	0x04, 0x11
        /*000e*/ 	.short	(.L_4 - .L_3)
	.align		4
.L_3:
        /*0010*/ 	.word	index@(_Z14fill_randomishP6float2x)
        /*0014*/ 	.word	0x00000000


	//----- nvinfo : EIATTR_MIN_STACK_SIZE
	.align		4
.L_4:
        /*0018*/ 	.byte	0x04, 0x12
        /*001a*/ 	.short	(.L_6 - .L_5)
	.align		4
.L_5:
        /*001c*/ 	.word	index@(_Z14fill_randomishP6float2x)
        /*0020*/ 	.word	0x00000000
.L_6:


//--------------------- .nv.compat                --------------------------
	.section	.nv.compat,"",@"SHT_CUDA_COMPAT_INFO"
	.align	4
        /*0000*/ 	.byte	0x02, 0x09, 0x00, 0x00, 0x02, 0x02, 0x01, 0x00, 0x02, 0x05, 0x05, 0x00, 0x03, 0x07, 0x01, 0x01
        /*0010*/ 	.byte	0x02, 0x03, 0x00, 0x00, 0x02, 0x06, 0x01, 0x00, 0x04, 0x0b, 0x08, 0x00, 0x01, 0x00, 0x00, 0x00
        /*0020*/ 	.byte	0x00, 0x00, 0x00, 0x00


//--------------------- .nv.info._Z14fill_randomishP6float2x --------------------------
	.section	.nv.info._Z14fill_randomishP6float2x,"",@"SHT_CUDA_INFO"
	.sectionflags	@""
	.align	4


	//----- nvinfo : EIATTR_CUDA_API_VERSION
	.align		4
        /*0000*/ 	.byte	0x04, 0x37
        /*0002*/ 	.short	(.L_8 - .L_7)
.L_7:
        /*0004*/ 	.word	0x00000082


	//----- nvinfo : EIATTR_KPARAM_INFO
	.align		4
.L_8:
        /*0008*/ 	.byte	0x04, 0x17
        /*000a*/ 	.short	(.L_10 - .L_9)
.L_9:
        /*000c*/ 	.word	0x00000000
        /*0010*/ 	.short	0x0001
        /*0012*/ 	.short	0x0008
        /*0014*/ 	.byte	0x00, 0xf0, 0x21, 0x00


	//----- nvinfo : EIATTR_KPARAM_INFO
	.align		4
.L_10:
        /*0018*/ 	.byte	0x04, 0x17
        /*001a*/ 	.short	(.L_12 - .L_11)
.L_11:
        /*001c*/ 	.word	0x00000000
        /*0020*/ 	.short	0x0000
        /*0022*/ 	.short	0x0000
        /*0024*/ 	.byte	0x00, 0xf5, 0x21, 0x00


	//----- nvinfo : EIATTR_SPARSE_MMA_MASK
	.align		4
.L_12:
        /*0028*/ 	.byte	0x03, 0x50
        /*002a*/ 	.short	0x0000


	//----- nvinfo : EIATTR_MAXREG_COUNT
	.align		4
        /*002c*/ 	.byte	0x03, 0x1b
        /*002e*/ 	.short	0x00ff


	//----- nvinfo : EIATTR_MERCURY_ISA_VERSION
	.align		4
        /*0030*/ 	.byte	0x03, 0x5f
        /*0032*/ 	.short	0x0101


	//----- nvinfo : EIATTR_VRC_CTA_INIT_COUNT
	.align		4
        /*0034*/ 	.byte	0x02, 0x4a
	.zero		1
	.zero		1


	//----- nvinfo : EIATTR_EXIT_INSTR_OFFSETS
	.align		4
        /*0038*/ 	.byte	0x04, 0x1c
        /*003a*/ 	.short	(.L_14 - .L_13)


	//   ....[0]....
.L_13:
        /*003c*/ 	.word	0x00000080


	//   ....[1]....
        /*0040*/ 	.word	0x00003e60


	//----- nvinfo : EIATTR_CRS_STACK_SIZE
	.align		4
.L_14:
        /*0044*/ 	.byte	0x04, 0x1e
        /*0046*/ 	.short	(.L_16 - .L_15)
.L_15:
        /*0048*/ 	.word	0x00000000


	//----- nvinfo : EIATTR_CBANK_PARAM_SIZE
	.align		4
.L_16:
        /*004c*/ 	.byte	0x03, 0x19
        /*004e*/ 	.short	0x0010


	//----- nvinfo : EIATTR_PARAM_CBANK
	.align		4
        /*0050*/ 	.byte	0x04, 0x0a
        /*0052*/ 	.short	(.L_18 - .L_17)
	.align		4
.L_17:
        /*0054*/ 	.word	index@(.nv.constant0._Z14fill_randomishP6float2x)
        /*0058*/ 	.short	0x0380
        /*005a*/ 	.short	0x0010


	//----- nvinfo : EIATTR_SW_WAR
	.align		4
.L_18:
        /*005c*/ 	.byte	0x04, 0x36
        /*005e*/ 	.short	(.L_20 - .L_19)
.L_19:
        /*0060*/ 	.word	0x00000008
.L_20:


//--------------------- .nv.callgraph             --------------------------
	.section	.nv.callgraph,"",@"SHT_CUDA_CALLGRAPH"
	.align	4
	.sectionentsize	8
	.align		4
        /*0000*/ 	.word	0x00000000
	.align		4
        /*0004*/ 	.word	0xffffffff
	.align		4
        /*0008*/ 	.word	0x00000000
	.align		4
        /*000c*/ 	.word	0xfffffffe
	.align		4
        /*0010*/ 	.word	0x00000000
	.align		4
        /*0014*/ 	.word	0xfffffffd
	.align		4
        /*0018*/ 	.word	0x00000000
	.align		4
        /*001c*/ 	.word	0xfffffffc


//--------------------- .nv.constant4             --------------------------
	.section	.nv.constant4,"a",@progbits
	.align	8
	.align		8
.nv.constant4:
        /*0000*/ 	.dword	__cudart_i2opi_f


//--------------------- .text._Z14fill_randomishP6float2x --------------------------
	.section	.text._Z14fill_randomishP6float2x,"ax",@progbits
	.align	128
        .global         _Z14fill_randomishP6float2x
        .type           _Z14fill_randomishP6float2x,@function
        .size           _Z14fill_randomishP6float2x,(.L_x_36 - _Z14fill_randomishP6float2x)
        .other          _Z14fill_randomishP6float2x,@"STO_CUDA_ENTRY STV_DEFAULT"
_Z14fill_randomishP6float2x:
.text._Z14fill_randomishP6float2x:
[----:B------:R-:W-:Y:S01]  /*0000*/  LDC R1, c[0x0][0x37c] ;  /* 0x0000df00ff017b82 */ /* 0x000fe20000000800 */
[----:B------:R-:W0:Y:S07]  /*0010*/  S2R R3, SR_TID.X ;  /* 0x0000000000037919 */ /* 0x000e2e0000002100 */
[----:B------:R-:W0:Y:S01]  /*0020*/  S2UR UR4, SR_CTAID.X ;  /* 0x00000000000479c3 */ /* 0x000e220000002500 */
[----:B------:R-:W1:Y:S07]  /*0030*/  LDCU.64 UR6, c[0x0][0x388] ;  /* 0x00007100ff0677ac */ /* 0x000e6e0008000a00 */
[----:B------:R-:W0:Y:S02]  /*0040*/  LDC R0, c[0x0][0x360] ;  /* 0x0000d800ff007b82 */ /* 0x000e240000000800 */
[----:B0-----:R-:W-:-:S05]  /*0050*/  IMAD R0, R0, UR4, R3 ;  /* 0x0000000400007c24 */ /* 0x001fca000f8e0203 */
[----:B-1----:R-:W-:-:S04]  /*0060*/  ISETP.GE.U32.AND P0, PT, R0, UR6, PT ;  /* 0x0000000600007c0c */ /* 0x002fc8000bf06070 */
[----:B------:R-:W-:-:S13]  /*0070*/  ISETP.GE.AND.EX P0, PT, RZ, UR7, PT, P0 ;  /* 0x00000007ff007c0c */ /* 0x000fda000bf06300 */
[----:B------:R-:W-:Y:S05]  /*0080*/  @P0 EXIT ;  /* 0x000000000000094d */ /* 0x000fea0003800000 */
[----:B------:R-:W-:Y:S01]  /*0090*/  I2FP.F32.U32 R2, R0 ;  /* 0x0000000000027245 */ /* 0x000fe20000201000 */
[----:B------:R-:W0:Y:S01]  /*00a0*/  LDCU.64 UR6, c[0x0][0x358] ;  /* 0x00006b00ff0677ac */ /* 0x000e220008000a00 */
[----:B------:R-:W-:Y:S03]  /*00b0*/  BSSY.RECONVERGENT B0, `(.L_x_0) ;  /* 0x0000064000007945 */ /* 0x000fe60003800200 */
[----:B------:R-:W-:-:S04]  /*00c0*/  FMUL R9, R2, 0.00036999999429099261761 ;  /* 0x39c1fc8f02097820 */ /* 0x000fc80000400000 */
[C---:B------:R-:W-:Y:S01]  /*00d0*/  FMUL R18, R9.reuse, 0.63661974668502807617 ;  /* 0x3f22f98309127820 */ /* 0x040fe20000400000 */
[----:B------:R-:W-:-:S05]  /*00e0*/  FSETP.GE.AND P0, PT, |R9|, 105615, PT ;  /* 0x47ce47800900780b */ /* 0x000fca0003f06200 */
[----:B------:R-:W1:Y:S02]  /*00f0*/  F2I.NTZ R18, R18 ;  /* 0x0000001200127305 */ /* 0x000e640000203100 */
[----:B-1----:R-:W-:-:S05]  /*0100*/  I2FP.F32.S32 R16, R18 ;  /* 0x0000001200107245 */ /* 0x002fca0000201400 */
[----:B------:R-:W-:-:S04]  /*0110*/  FFMA R3, R16, -1.5707962512969970703, R9 ;  /* 0xbfc90fda10037823 */ /* 0x000fc80000000009 */
[----:B------:R-:W-:-:S04]  /*0120*/  FFMA R3, R16, -7.5497894158615963534e-08, R3 ;  /* 0xb3a2216810037823 */ /* 0x000fc80000000003 */
[----:B------:R-:W-:Y:S01]  /*0130*/  FFMA R16, R16, -5.3903029534742383927e-15, R3 ;  /* 0xa7c234c510107823 */ /* 0x000fe20000000003 */
[----:B0-----:R-:W-:Y:S06]  /*0140*/  @!P0 BRA `(.L_x_1) ;  /* 0x0000000400688947 */ /* 0x001fec0003800000 */
[----:B------:R-:W-:-:S13]  /*0150*/  FSETP.NEU.AND P0, PT, |R9|, +INF , PT ;  /* 0x7f8000000900780b */ /* 0x000fda0003f0d200 */
[----:B------:R-:W-:Y:S01]  /*0160*/  @!P0 FMUL R16, RZ, R9 ;  /* 0x00000009ff108220 */ /* 0x000fe20000400000 */
[----:B------:R-:W-:Y:S01]  /*0170*/  @!P0 IMAD.MOV.U32 R18, RZ, RZ, RZ ;  /* 0x000000ffff128224 */ /* 0x000fe200078e00ff */
[----:B------:R-:W-:Y:S06]  /*0180*/  @!P0 BRA `(.L_x_1) ;  /* 0x0000000400588947 */ /* 0x000fec0003800000 */
[----:B------:R-:W-:Y:S02]  /*0190*/  IMAD.SHL.U32 R3, R9, 0x100, RZ ;  /* 0x0000010009037824 */ /* 0x000fe400078e00ff */
[----:B------:R-:W-:Y:S02]  /*01a0*/  HFMA2 R16, -RZ, RZ, 0, 0 ;  /* 0x00000000ff107431 */ /* 0x000fe400000001ff */
[----:B------:R-:W-:Y:S01]  /*01b0*/  IMAD.MOV.U32 R15, RZ, RZ, RZ ;  /* 0x000000ffff0f7224 */ /* 0x000fe200078e00ff */
[----:B------:R-:W0:Y:S01]  /*01c0*/  LDCU.64 UR8, c[0x4][URZ] ;  /* 0x01000000ff0877ac */ /* 0x000e220008000a00 */
[----:B------:R-:W-:Y:S01]  /*01d0*/  LOP3.LUT R14, R3, 0x80000000, RZ, 0xfc, !PT ;  /* 0x80000000030e7812 */ /* 0x000fe200078efcff */
[----:B------:R-:W-:Y:S01]  /*01e0*/  UMOV UR5, URZ ;  /* 0x000000ff00057c82 */ /* 0x000fe20008000000 */
[----:B------:R-:W-:-:S05]  /*01f0*/  UMOV UR4, URZ ;  /* 0x000000ff00047c82 */ /* 0x000fca0008000000 */
.L_x_2:
[----:B0-----:R-:W-:Y:S02]  /*0200*/  IMAD.U32 R12, RZ, RZ, UR8 ;  /* 0x00000008ff0c7e24 */ /* 0x001fe4000f8e00ff */
[----:B------:R-:W-:-:S05]  /*0210*/  IMAD.U32 R13, RZ, RZ, UR9 ;  /* 0x00000009ff0d7e24 */ /* 0x000fca000f8e00ff */
[----:B------:R-:W2:Y:S01]  /*0220*/  LDG.E.CONSTANT R11, desc[UR6][R12.64] ;  /* 0x000000060c0b7981 */ /* 0x000ea2000c1e9900 */
[----:B------:R-:W-:Y:S01]  /*0230*/  UIADD3 UR4, UPT, UPT, UR4, 0x1, URZ ;  /* 0x0000000104047890 */ /* 0x000fe2000fffe0ff */
[C---:B------:R-:W-:Y:S01]  /*0240*/  ISETP.EQ.AND P0, PT, R16.reuse, RZ, PT ;  /* 0x000000ff1000720c */ /* 0x040fe20003f02270 */
[----:B------:R-:W-:Y:S01]  /*0250*/  UIADD3 UR8, UP1, UPT, UR8, 0x4, URZ ;  /* 0x0000000408087890 */ /* 0x000fe2000ff3e0ff */
[C---:B------:R-:W-:Y:S01]  /*0260*/  ISETP.EQ.AND P1, PT, R16.reuse, 0x4, PT ;  /* 0x000000041000780c */ /* 0x040fe20003f22270 */
[----:B------:R-:W-:Y:S01]  /*0270*/  UISETP.NE.AND UP0, UPT, UR4, 0x6, UPT ;  /* 0x000000060400788c */ /* 0x000fe2000bf05270 */
[C---:B------:R-:W-:Y:S01]  /*0280*/  ISETP.EQ.AND P2, PT, R16.reuse, 0x8, PT ;  /* 0x000000081000780c */ /* 0x040fe20003f42270 */
[----:B------:R-:W-:Y:S01]  /*0290*/  UIADD3.X UR9, UPT, UPT, URZ, UR9, URZ, UP1, !UPT ;  /* 0x00000009ff097290 */ /* 0x000fe20008ffe4ff */
[C---:B------:R-:W-:Y:S02]  /*02a0*/  ISETP.EQ.AND P3, PT, R16.reuse, 0xc, PT ;  /* 0x0000000c1000780c */ /* 0x040fe40003f62270 */
[----:B------:R-:W-:-:S02]  /*02b0*/  ISETP.EQ.AND P4, PT, R16, 0x10, PT ;  /* 0x000000101000780c */ /* 0x000fc40003f82270 */
[C---:B------:R-:W-:Y:S01]  /*02c0*/  ISETP.EQ.AND P5, PT, R16.reuse, 0x14, PT ;  /* 0x000000141000780c */ /* 0x040fe20003fa2270 */
[----:B------:R-:W-:Y:S02]  /*02d0*/  VIADD R16, R16, 0x4 ;  /* 0x0000000410107836 */ /* 0x000fe40000000000 */
[----:B--2---:R-:W-:-:S03]  /*02e0*/  IMAD.WIDE.U32 R10, R11, R14, RZ ;  /* 0x0000000e0b0a7225 */ /* 0x004fc600078e00ff */
[----:B------:R-:W-:-:S04]  /*02f0*/  IADD3 R10, P6, PT, R10, R15, RZ ;  /* 0x0000000f0a0a7210 */ /* 0x000fc80007fde0ff */
[----:B------:R-:W-:Y:S01]  /*0300*/  IADD3.X R15, PT, PT, R11, UR5, RZ, P6, !PT ;  /* 0x000000050b0f7c10 */ /* 0x000fe2000b7fe4ff */
[--C-:B------:R-:W-:Y:S01]  /*0310*/  @P0 IMAD.MOV.U32 R3, RZ, RZ, R10.reuse ;  /* 0x000000ffff030224 */ /* 0x100fe200078e000a */
[-C--:B------:R-:W-:Y:S01]  /*0320*/  @P1 MOV R4, R10.reuse ;  /* 0x0000000a00041202 */ /* 0x080fe20000000f00 */
[--C-:B------:R-:W-:Y:S01]  /*0330*/  @P2 IMAD.MOV.U32 R5, RZ, RZ, R10.reuse ;  /* 0x000000ffff052224 */ /* 0x100fe200078e000a */
[----:B------:R-:W-:Y:S01]  /*0340*/  @P5 MOV R8, R10 ;  /* 0x0000000a00085202 */ /* 0x000fe20000000f00 */
[--C-:B------:R-:W-:Y:S02]  /*0350*/  @P3 IMAD.MOV.U32 R6, RZ, RZ, R10.reuse ;  /* 0x000000ffff063224 */ /* 0x100fe400078e000a */
[----:B------:R-:W-:Y:S01]  /*0360*/  @P4 IMAD.MOV.U32 R7, RZ, RZ, R10 ;  /* 0x000000ffff074224 */ /* 0x000fe200078e000a */
[----:B------:R-:W-:Y:S06]  /*0370*/  BRA.U UP0, `(.L_x_2) ;  /* 0xfffffffd00a07547 */ /* 0x000fec000b83ffff */
[----:B------:R-:W-:Y:S01]  /*0380*/  SHF.R.U32.HI R9, RZ, 0x17, R9 ;  /* 0x00000017ff097819 */ /* 0x000fe20000011609 */
[----:B------:R-:W-:Y:S04]  /*0390*/  BSSY.RECONVERGENT B1, `(.L_x_3) ;  /* 0x0000027000017945 */ /* 0x000fe80003800200 */
[C---:B------:R-:W-:Y:S01]  /*03a0*/  VIADD R10, R9.reuse, 0xffffff80 ;  /* 0xffffff80090a7836 */ /* 0x040fe20000000000 */
[----:B------:R-:W-:-:S04]  /*03b0*/  LOP3.LUT P6, R9, R9, 0x1f, RZ, 0xc0, !PT ;  /* 0x0000001f09097812 */ /* 0x000fc800078cc0ff */
[----:B------:R-:W-:-:S05]  /*03c0*/  SHF.R.U32.HI R10, RZ, 0x5, R10 ;  /* 0x00000005ff0a7819 */ /* 0x000fca000001160a */
[----:B------:R-:W-:-:S05]  /*03d0*/  IMAD.U32 R12, R10, -0x4, RZ ;  /* 0xfffffffc0a0c7824 */ /* 0x000fca00078e00ff */
[C---:B------:R-:W-:Y:S02]  /*03e0*/  ISETP.EQ.AND P3, PT, R12.reuse, -0x18, PT ;  /* 0xffffffe80c00780c */ /* 0x040fe40003f62270 */
[C---:B------:R-:W-:Y:S02]  /*03f0*/  ISETP.EQ.AND P4, PT, R12.reuse, -0x14, PT ;  /* 0xffffffec0c00780c */ /* 0x040fe40003f82270 */
[C---:B------:R-:W-:Y:S02]  /*0400*/  ISETP.EQ.AND P2, PT, R12.reuse, -0x10, PT ;  /* 0xfffffff00c00780c */ /* 0x040fe40003f42270 */
[C---:B------:R-:W-:Y:S02]  /*0410*/  ISETP.EQ.AND P1, PT, R12.reuse, -0xc, PT ;  /* 0xfffffff40c00780c */ /* 0x040fe40003f22270 */
[C---:B------:R-:W-:Y:S02]  /*0420*/  ISETP.EQ.AND P0, PT, R12.reuse, -0x8, PT ;  /* 0xfffffff80c00780c */ /* 0x040fe40003f02270 */
[----:B------:R-:W-:-:S03]  /*0430*/  ISETP.EQ.AND P5, PT, R12, RZ, PT ;  /* 0x000000ff0c00720c */ /* 0x000fc60003fa2270 */
[----:B------:R-:W-:Y:S02]  /*0440*/  @P3 MOV R10, R3 ;  /* 0x00000003000a3202 */ /* 0x000fe40000000f00 */
[C---:B------:R-:W-:Y:S01]  /*0450*/  ISETP.EQ.AND P3, PT, R12.reuse, -0x4, PT ;  /* 0xfffffffc0c00780c */ /* 0x040fe20003f62270 */
[----:B------:R-:W-:Y:S02]  /*0460*/  @P4 IMAD.MOV.U32 R11, RZ, RZ, R3 ;  /* 0x000000ffff0b4224 */ /* 0x000fe400078e0003 */
[--C-:B------:R-:W-:Y:S01]  /*0470*/  @P4 IMAD.MOV.U32 R10, RZ, RZ, R4.reuse ;  /* 0x000000ffff0a4224 */ /* 0x100fe200078e0004 */
[----:B------:R-:W-:Y:S01]  /*0480*/  ISETP.EQ.AND P4, PT, R12, 0x4, PT ;  /* 0x000000040c00780c */ /* 0x000fe20003f82270 */
[----:B------:R-:W-:Y:S01]  /*0490*/  @P2 IMAD.MOV.U32 R11, RZ, RZ, R4 ;  /* 0x000000ffff0b2224 */ /* 0x000fe200078e0004 */
[----:B------:R-:W-:Y:S01]  /*04a0*/  @P2 MOV R10, R5 ;  /* 0x00000005000a2202 */ /* 0x000fe20000000f00 */
[----:B------:R-:W-:Y:S01]  /*04b0*/  @P1 IMAD.MOV.U32 R10, RZ, RZ, R6 ;  /* 0x000000ffff0a1224 */ /* 0x000fe200078e0006 */
[----:B------:R-:W-:Y:S01]  /*04c0*/  @P0 MOV R10, R7 ;  /* 0x00000007000a0202 */ /* 0x000fe20000000f00 */
[----:B------:R-:W-:-:S02]  /*04d0*/  @P1 IMAD.MOV.U32 R11, RZ, RZ, R5 ;  /* 0x000000ffff0b1224 */ /* 0x000fc400078e0005 */
[----:B------:R-:W-:Y:S02]  /*04e0*/  @P0 IMAD.MOV.U32 R11, RZ, RZ, R6 ;  /* 0x000000ffff0b0224 */ /* 0x000fe400078e0006 */
[--C-:B------:R-:W-:Y:S01]  /*04f0*/  @P3 IMAD.MOV.U32 R10, RZ, RZ, R8.reuse ;  /* 0x000000ffff0a3224 */ /* 0x100fe200078e0008 */
[----:B------:R-:W-:Y:S01]  /*0500*/  @P5 MOV R10, R15 ;  /* 0x0000000f000a5202 */ /* 0x000fe20000000f00 */
[----:B------:R-:W-:Y:S02]  /*0510*/  @P3 IMAD.MOV.U32 R11, RZ, RZ, R7 ;  /* 0x000000ffff0b3224 */ /* 0x000fe400078e0007 */
[----:B------:R-:W-:Y:S02]  /*0520*/  @P5 IMAD.MOV.U32 R11, RZ, RZ, R8 ;  /* 0x000000ffff0b5224 */ /* 0x000fe400078e0008 */
[----:B------:R-:W-:Y:S02]  /*0530*/  @P4 IMAD.MOV.U32 R11, RZ, RZ, R15 ;  /* 0x000000ffff0b4224 */ /* 0x000fe400078e000f */
[----:B------:R-:W-:Y:S01]  /*0540*/  IMAD.MOV.U32 R14, RZ, RZ, R10 ;  /* 0x000000ffff0e7224 */ /* 0x000fe200078e000a */
[----:B------:R-:W-:Y:S06]  /*0550*/  @!P6 BRA `(.L_x_4) ;  /* 0x000000000028e947 */ /* 0x000fec0003800000 */
[----:B------:R-:W-:Y:S01]  /*0560*/  @P2 IMAD.MOV.U32 R10, RZ, RZ, R3 ;  /* 0x000000ffff0a2224 */ /* 0x000fe200078e0003 */
[----:B------:R-:W-:Y:S01]  /*0570*/  @P1 MOV R10, R4 ;  /* 0x00000004000a1202 */ /* 0x000fe20000000f00 */
[----:B------:R-:W-:Y:S01]  /*0580*/  @P0 IMAD.MOV.U32 R10, RZ, RZ, R5 ;  /* 0x000000ffff0a0224 */ /* 0x000fe200078e0005 */
[----:B------:R-:W-:Y:S01]  /*0590*/  ISETP.EQ.AND P0, PT, R12, 0x8, PT ;  /* 0x000000080c00780c */ /* 0x000fe20003f02270 */
[----:B------:R-:W-:Y:S01]  /*05a0*/  @P3 IMAD.MOV.U32 R10, RZ, RZ, R6 ;  /* 0x000000ffff0a3224 */ /* 0x000fe200078e0006 */
[----:B------:R-:W-:Y:S01]  /*05b0*/  SHF.L.W.U32.HI R14, R11, R9, R14 ;  /* 0x000000090b0e7219 */ /* 0x000fe20000010e0e */
[----:B------:R-:W-:Y:S01]  /*05c0*/  @P5 IMAD.MOV.U32 R10, RZ, RZ, R7 ;  /* 0x000000ffff0a5224 */ /* 0x000fe200078e0007 */
[----:B------:R-:W-:-:S09]  /*05d0*/  @P4 MOV R10, R8 ;  /* 0x00000008000a4202 */ /* 0x000fd20000000f00 */
[----:B------:R-:W-:-:S05]  /*05e0*/  @P0 IMAD.MOV.U32 R10, RZ, RZ, R15 ;  /* 0x000000ffff0a0224 */ /* 0x000fca00078e000f */
[----:B------:R-:W-:-:S07]  /*05f0*/  SHF.L.W.U32.HI R11, R10, R9, R11 ;  /* 0x000000090a0b7219 */ /* 0x000fce0000010e0b */
.L_x_4:
[----:B------:R-:W-:Y:S05]  /*0600*/  BSYNC.RECONVERGENT B1 ;  /* 0x0000000000017941 */ /* 0x000fea0003800200 */
.L_x_3:
[C---:B------:R-:W-:Y:S01]  /*0610*/  SHF.L.W.U32.HI R9, R11.reuse, 0x2, R14 ;  /* 0x000000020b097819 */ /* 0x040fe20000010e0e */
[----:B------:R-:W-:Y:S01]  /*0620*/  IMAD.SHL.U32 R11, R11, 0x4, RZ ;  /* 0x000000040b0b7824 */ /* 0x000fe200078e00ff */
[----:B------:R-:W-:Y:S01]  /*0630*/  UMOV UR4, 0x54442d19 ;  /* 0x54442d1900047882 */ /* 0x000fe20000000000 */
[----:B------:R-:W-:Y:S01]  /*0640*/  UMOV UR5, 0x3bf921fb ;  /* 0x3bf921fb00057882 */ /* 0x000fe20000000000 */
[----:B------:R-:W-:Y:S02]  /*0650*/  SHF.R.S32.HI R10, RZ, 0x1f, R9 ;  /* 0x0000001fff0a7819 */ /* 0x000fe40000011409 */
[----:B------:R-:W-:Y:S02]  /*0660*/  ISETP.GE.AND P0, PT, R9, RZ, PT ;  /* 0x000000ff0900720c */ /* 0x000fe40003f06270 */
[C---:B------:R-:W-:Y:S02]  /*0670*/  LOP3.LUT R12, R10.reuse, R11, RZ, 0x3c, !PT ;  /* 0x0000000b0a0c7212 */ /* 0x040fe400078e3cff */
[----:B------:R-:W-:-:S02]  /*0680*/  LOP3.LUT R13, R10, R9, RZ, 0x3c, !PT ;  /* 0x000000090a0d7212 */ /* 0x000fc400078e3cff */
[----:B------:R-:W-:Y:S02]  /*0690*/  SHF.R.U32.HI R14, RZ, 0x1e, R14 ;  /* 0x0000001eff0e7819 */ /* 0x000fe4000001160e */
[----:B------:R-:W0:Y:S02]  /*06a0*/  I2F.F64.S64 R10, R12 ;  /* 0x0000000c000a7312 */ /* 0x000e240000301c00 */
[----:B------:R-:W-:Y:S01]  /*06b0*/  LEA.HI R18, R9, R14, RZ, 0x1 ;  /* 0x0000000e09127211 */ /* 0x000fe200078f08ff */
[----:B0-----:R-:W-:-:S10]  /*06c0*/  DMUL R10, R10, UR4 ;  /* 0x000000040a0a7c28 */ /* 0x001fd40008000000 */
[----:B------:R-:W0:Y:S02]  /*06d0*/  F2F.F32.F64 R10, R10 ;  /* 0x0000000a000a7310 */ /* 0x000e240000301000 */
[----:B0-----:R-:W-:-:S07]  /*06e0*/  FSEL R16, -R10, R10, !P0 ;  /* 0x0000000a0a107208 */ /* 0x001fce0004000100 */
.L_x_1:
[----:B------:R-:W-:Y:S05]  /*06f0*/  BSYNC.RECONVERGENT B0 ;  /* 0x0000000000007941 */ /* 0x000fea0003800200 */
.L_x_0:
[C---:B------:R-:W-:Y:S01]  /*0700*/  FMUL R19, R2.reuse, 0.0019000000320374965668 ;  /* 0x3af9096c02137820 */ /* 0x040fe20000400000 */
[C---:B------:R-:W-:Y:S01]  /*0710*/  FMUL R11, R2.reuse, 0.013000000268220901489 ;  /* 0x3c54fdf4020b7820 */ /* 0x040fe20000400000 */
[----:B------:R-:W-:Y:S02]  /*0720*/  IMAD.MOV.U32 R15, RZ, RZ, 0x42fc0000 ;  /* 0x42fc0000ff0f7424 */ /* 0x000fe400078e00ff */
[----:B------:R-:W-:Y:S01]  /*0730*/  FMUL R9, R2, 0.0017300000181421637535 ;  /* 0x3ae2c12b02097820 */ /* 0x000fe20000400000 */
[----:B------:R-:W-:Y:S01]  /*0740*/  FMUL R12, |R19|, 1.4426950216293334961 ;  /* 0x3fb8aa3b130c7820 */ /* 0x000fe20000400200 */
[----:B------:R-:W-:Y:S01]  /*0750*/  FMUL R10, |R11|, 1.4426950216293334961 ;  /* 0x3fb8aa3b0b0a7820 */ /* 0x000fe20000400200 */
[----:B------:R-:W-:Y:S02]  /*0760*/  IMAD.MOV.U32 R27, RZ, RZ, 0x363d0ada ;  /* 0x363d0adaff1b7424 */ /* 0x000fe400078e00ff */
[----:B------:R-:W-:Y:S01]  /*0770*/  FMUL.RZ R23, R9, 0.15915493667125701904 ;  /* 0x3e22f98309177820 */ /* 0x000fe2000040c000 */
[----:B------:R-:W-:Y:S01]  /*0780*/  BSSY.RECONVERGENT B0, `(.L_x_5) ;  /* 0x00000aa000007945 */ /* 0x000fe20003800200 */
[----:B------:R-:W0:Y:S08]  /*0790*/  FRND.TRUNC R12, R12 ;  /* 0x0000000c000c7307 */ /* 0x000e30000020d000 */
[----:B------:R-:W1:Y:S01]  /*07a0*/  FRND.TRUNC R10, R10 ;  /* 0x0000000a000a7307 */ /* 0x000e62000020d000 */
[----:B0-----:R-:W-:-:S02]  /*07b0*/  FSETP.GT.AND P1, PT, |R12|, 126, PT ;  /* 0x42fc00000c00780b */ /* 0x001fc40003f24200 */
[----:B------:R-:W-:-:S04]  /*07c0*/  LOP3.LUT R9, R15, 0x80000000, R12, 0xb8, !PT ;  /* 0x800000000f097812 */ /* 0x000fc800078eb80c */
[----:B------:R-:W-:Y:S01]  /*07d0*/  FSEL R14, R9, R12, P1 ;  /* 0x0000000c090e7208 */ /* 0x000fe20000800000 */
[----:B------:R-:W-:Y:S01]  /*07e0*/  FMUL R12, R16, R16 ;  /* 0x00000010100c7220 */ /* 0x000fe20000400000 */
[----:B-1----:R-:W-:Y:S02]  /*07f0*/  FSETP.GT.AND P0, PT, |R10|, 126, PT ;  /* 0x42fc00000a00780b */ /* 0x002fe40003f04200 */
[----:B------:R-:W-:Y:S01]  /*0800*/  LOP3.LUT R13, R15, 0x80000000, R10, 0xb8, !PT ;  /* 0x800000000f0d7812 */ /* 0x000fe200078eb80a */
[----:B------:R-:W-:Y:S01]  /*0810*/  FFMA R21, R14, -0.69314718246459960938, |R19| ;  /* 0xbf3172180e157823 */ /* 0x000fe20000000413 */
[----:B------:R-:W-:Y:S02]  /*0820*/  FMUL R15, R2, 0.00028999999631196260452 ;  /* 0x39980b24020f7820 */ /* 0x000fe40000400000 */
[----:B------:R-:W-:Y:S01]  /*0830*/  FSEL R22, R13, R10, P0 ;  /* 0x0000000a0d167208 */ /* 0x000fe20000000000 */
[C---:B------:R-:W-:Y:S01]  /*0840*/  FFMA R21, R14.reuse, 1.9046542121259335545e-09, R21 ;  /* 0x3102e3080e157823 */ /* 0x040fe20000000015 */
[----:B------:R-:W-:Y:S01]  /*0850*/  FMUL.RZ R15, R15, 0.15915493667125701904 ;  /* 0x3e22f9830f0f7820 */ /* 0x000fe2000040c000 */
[----:B------:R-:W-:Y:S01]  /*0860*/  FADD R14, R14, 12583037 ;  /* 0x4b40007d0e0e7421 */ /* 0x000fe20000000000 */
[----:B------:R-:W-:Y:S01]  /*0870*/  LOP3.LUT R10, R18, 0x1, RZ, 0xc0, !PT ;  /* 0x00000001120a7812 */ /* 0x000fe200078ec0ff */
[----:B------:R-:W-:Y:S01]  /*0880*/  FFMA R9, R22, -0.69314718246459960938, |R11| ;  /* 0xbf31721816097823 */ /* 0x000fe2000000040b */
[----:B------:R-:W-:Y:S01]  /*0890*/  FMUL R20, R21, 1.4426950216293334961 ;  /* 0x3fb8aa3b15147820 */ /* 0x000fe20000400000 */
[----:B------:R-:W0:Y:S01]  /*08a0*/  MUFU.COS R17, R15 ;  /* 0x0000000f00117308 */ /* 0x000e220000000000 */
[----:B------:R-:W-:-:S02]  /*08b0*/  IMAD.SHL.U32 R25, R14, 0x800000, RZ ;  /* 0x008000000e197824 */ /* 0x000fc400078e00ff */
[C---:B------:R-:W-:Y:S01]  /*08c0*/  FFMA R9, R22.reuse, 1.9046542121259335545e-09, R9 ;  /* 0x3102e30816097823 */ /* 0x040fe20000000009 */
[----:B------:R-:W-:Y:S01]  /*08d0*/  FADD R22, R22, 12583037 ;  /* 0x4b40007d16167421 */ /* 0x000fe20000000000 */
[----:B------:R-:W-:Y:S01]  /*08e0*/  ISETP.NE.U32.AND P0, PT, R10, 0x1, PT ;  /* 0x000000010a00780c */ /* 0x000fe20003f05070 */
[----:B------:R-:W-:Y:S01]  /*08f0*/  FMUL R10, R2, 0.010999999940395355225 ;  /* 0x3c343958020a7820 */ /* 0x000fe20000400000 */
[----:B------:R-:W-:Y:S01]  /*0900*/  FMUL R19, R9, 1.4426950216293334961 ;  /* 0x3fb8aa3b09137820 */ /* 0x000fe20000400000 */
[----:B------:R-:W-:Y:S01]  /*0910*/  MOV R9, 0x37cbac00 ;  /* 0x37cbac0000097802 */ /* 0x000fe20000000f00 */
[----:B------:R-:W1:Y:S01]  /*0920*/  MUFU.EX2 R20, R20 ;  /* 0x0000001400147308 */ /* 0x000e620000000800 */
[----:B------:R-:W-:Y:S02]  /*0930*/  IMAD.SHL.U32 R22, R22, 0x800000, RZ ;  /* 0x0080000016167824 */ /* 0x000fe400078e00ff */
[----:B------:R-:W-:Y:S01]  /*0940*/  FMUL R24, R10, 0.63661974668502807617 ;  /* 0x3f22f9830a187820 */ /* 0x000fe20000400000 */
[----:B------:R-:W-:Y:S01]  /*0950*/  FSEL R16, R16, 1, !P0 ;  /* 0x3f80000010107808 */ /* 0x000fe20004000000 */
[----:B------:R-:W-:Y:S01]  /*0960*/  FFMA R21, R12, R9, -0.0013887860113754868507 ;  /* 0xbab607ed0c157423 */ /* 0x000fe20000000009 */
[----:B------:R-:W-:-:S02]  /*0970*/  FSETP.GE.AND P3, PT, |R10|, 105615, PT ;  /* 0x47ce47800a00780b */ /* 0x000fc40003f66200 */
[----:B------:R-:W2:Y:S02]  /*0980*/  MUFU.EX2 R19, R19 ;  /* 0x0000001300137308 */ /* 0x000ea40000000800 */
[----:B------:R-:W-:Y:S02]  /*0990*/  FSEL R21, R21, -0.00019574658654164522886, P0 ;  /* 0xb94d415315157808 */ /* 0x000fe40000000000 */
[----:B0-----:R-:W-:-:S04]  /*09a0*/  FSETP.GEU.AND P2, PT, |R17|, 1.175494350822287508e-38, PT ;  /* 0x008000001100780b */ /* 0x001fc80003f4e200 */
[----:B------:R0:W-:Y:S01]  /*09b0*/  MUFU.SIN R13, R23 ;  /* 0x00000017000d7308 */ /* 0x0001e20000000400 */
[----:B-1----:R-:W-:Y:S01]  /*09c0*/  FMUL R20, R25, R20 ;  /* 0x0000001419147220 */ /* 0x002fe20000400000 */
[----:B------:R-:W-:-:S06]  /*09d0*/  HFMA2 R25, -RZ, RZ, 1.541015625, -0.052001953125 ;  /* 0x3e2aaaa8ff197431 */ /* 0x000fcc00000001ff */
[----:B------:R-:W-:Y:S01]  /*09e0*/  F2I.NTZ R14, R24 ;  /* 0x00000018000e7305 */ /* 0x000fe20000203100 */
[----:B0-----:R-:W-:Y:S02]  /*09f0*/  IMAD.MOV.U32 R23, RZ, RZ, 0x3c0885e4 ;  /* 0x3c0885e4ff177424 */ /* 0x001fe400078e00ff */
[----:B--2---:R-:W-:Y:S01]  /*0a00*/  FMUL R19, R22, R19 ;  /* 0x0000001316137220 */ /* 0x004fe20000400000 */
[----:B------:R-:W-:Y:S01]  /*0a10*/  FMUL R22, R11, R11 ;  /* 0x0000000b0b167220 */ /* 0x000fe20000400000 */
[----:B------:R-:W-:Y:S01]  /*0a20*/  FSEL R25, -R25, -0.4999999701976776123, !P0 ;  /* 0xbeffffff19197808 */ /* 0x000fe20004000100 */
[----:B------:R-:W-:Y:S01]  /*0a30*/  @!P2 FMUL R17, R17, 16777216 ;  /* 0x4b8000001111a820 */ /* 0x000fe20000400000 */
[----:B------:R-:W-:Y:S01]  /*0a40*/  FSEL R23, R23, 0.041666727513074874878, !P0 ;  /* 0x3d2aaabb17177808 */ /* 0x000fe20004000000 */
[----:B------:R-:W0:Y:S01]  /*0a50*/  MUFU.SIN R15, R15 ;  /* 0x0000000f000f7308 */ /* 0x000e220000000400 */
[----:B------:R-:W-:-:S03]  /*0a60*/  FSETP.GE.AND P0, PT, |R11|, 1, PT ;  /* 0x3f8000000b00780b */ /* 0x000fc60003f06200 */
[----:B------:R-:W-:Y:S01]  /*0a70*/  FFMA R23, R12, R21, R23 ;  /* 0x000000150c177223 */ /* 0x000fe20000000017 */
[----:B------:R-:W-:-:S03]  /*0a80*/  VIADD R21, R18, 0x1 ;  /* 0x0000000112157836 */ /* 0x000fc60000000000 */
[----:B------:R-:W-:Y:S01]  /*0a90*/  FFMA R23, R12, R23, R25 ;  /* 0x000000170c177223 */ /* 0x000fe20000000019 */
[----:B------:R-:W1:Y:S01]  /*0aa0*/  MUFU.RCP R18, R19 ;  /* 0x0000001300127308 */ /* 0x000e620000001000 */
[----:B------:R-:W-:Y:S01]  /*0ab0*/  FFMA R25, R22, R27, 0.00019836159481201320887 ;  /* 0x394fff4916197423 */ /* 0x000fe2000000001b */
[----:B------:R-:W-:-:S03]  /*0ac0*/  LOP3.LUT P1, RZ, R21, 0x2, RZ, 0xc0, !PT ;  /* 0x0000000215ff7812 */ /* 0x000fc6000782c0ff */
[----:B------:R-:W-:Y:S01]  /*0ad0*/  FFMA R27, R22, R25, 0.0083333496004343032837 ;  /* 0x3c08889a161b7423 */ /* 0x000fe20000000019 */
[----:B------:R-:W-:Y:S02]  /*0ae0*/  FFMA R25, R12, R16, RZ ;  /* 0x000000100c197223 */ /* 0x000fe400000000ff */
[----:B------:R-:W2:Y:S01]  /*0af0*/  MUFU.RCP R12, R17 ;  /* 0x00000011000c7308 */ /* 0x000ea20000001000 */
[C---:B------:R-:W-:Y:S01]  /*0b00*/  FFMA R27, R22.reuse, R27, 0.16666667163372039795 ;  /* 0x3e2aaaab161b7423 */ /* 0x040fe2000000001b */
[----:B------:R-:W-:Y:S01]  /*0b10*/  FFMA R16, R25, R23, R16 ;  /* 0x0000001719107223 */ /* 0x000fe20000000010 */
[----:B0-----:R-:W-:Y:S02]  /*0b20*/  @!P2 FMUL R15, R15, 16777216 ;  /* 0x4b8000000f0fa820 */ /* 0x001fe40000400000 */
[----:B------:R-:W-:Y:S02]  /*0b30*/  FMUL R22, R22, R27 ;  /* 0x0000001b16167220 */ /* 0x000fe40000400000 */
[----:B------:R-:W-:Y:S01]  /*0b40*/  @P1 FADD R16, RZ, -R16 ;  /* 0x80000010ff101221 */ /* 0x000fe20000000000 */
[----:B------:R-:W0:Y:S01]  /*0b50*/  MUFU.RCP R21, R20 ;  /* 0x0000001400157308 */ /* 0x000e220000001000 */
[----:B-1----:R-:W-:Y:S01]  /*0b60*/  FMUL.FTZ R18, R18, -0.125 ;  /* 0xbe00000012127820 */ /* 0x002fe20000410000 */
[----:B------:R-:W-:Y:S01]  /*0b70*/  FFMA R11, R11, R22, R11 ;  /* 0x000000160b0b7223 */ /* 0x000fe2000000000b */
[----:B------:R-:W-:-:S02]  /*0b80*/  FADD R13, R16, R13 ;  /* 0x0000000d100d7221 */ /* 0x000fc40000000000 */
[----:B------:R-:W-:Y:S01]  /*0b90*/  FFMA R18, R19, 2, R18 ;  /* 0x4000000013127823 */ /* 0x000fe20000000012 */
[----:B------:R-:W-:Y:S01]  /*0ba0*/  I2FP.F32.S32 R19, R14 ;  /* 0x0000000e00137245 */ /* 0x000fe20000201400 */
[----:B--2---:R-:W-:-:S03]  /*0bb0*/  FFMA R12, R12, R15, R13 ;  /* 0x0000000f0c0c7223 */ /* 0x004fc6000000000d */
[----:B------:R-:W-:Y:S01]  /*0bc0*/  FSEL R11, |R18|, R11, P0 ;  /* 0x0000000b120b7208 */ /* 0x000fe20000000200 */
[----:B------:R-:W-:Y:S01]  /*0bd0*/  FFMA R16, R19, -1.5707962512969970703, R10 ;  /* 0xbfc90fda13107823 */ /* 0x000fe2000000000a */
[----:B------:R-:W-:-:S03]  /*0be0*/  P2R R13, PR, RZ, 0x8 ;  /* 0x00000008ff0d7803 */ /* 0x000fc60000000000 */
[----:B------:R-:W-:Y:S01]  /*0bf0*/  FFMA R16, R19, -7.5497894158615963534e-08, R16 ;  /* 0xb3a2216813107823 */ /* 0x000fe20000000010 */
[----:B------:R-:W-:Y:S01]  /*0c00*/  FADD R12, R12, R11 ;  /* 0x0000000b0c0c7221 */ /* 0x000fe20000000000 */
[----:B0-----:R-:W-:Y:S02]  /*0c10*/  FMUL.FTZ R21, R21, 0.125 ;  /* 0x3e00000015157820 */ /* 0x001fe40000410000 */
[----:B------:R-:W-:Y:S02]  /*0c20*/  FFMA R11, R19, -5.3903029534742383927e-15, R16 ;  /* 0xa7c234c5130b7823 */ /* 0x000fe40000000010 */
[----:B------:R-:W-:-:S03]  /*0c30*/  FFMA R15, R20, 2, R21 ;  /* 0x40000000140f7823 */ /* 0x000fc60000000015 */
[----:B------:R-:W-:Y:S01]  /*0c40*/  MOV R20, R11 ;  /* 0x0000000b00147202 */ /* 0x000fe20000000f00 */
[----:B------:R-:W-:Y:S01]  /*0c50*/  FADD R15, R12, R15 ;  /* 0x0000000f0c0f7221 */ /* 0x000fe20000000000 */
[----:B------:R-:W-:Y:S01]  /*0c60*/  IMAD.MOV.U32 R12, RZ, RZ, R14 ;  /* 0x000000ffff0c7224 */ /* 0x000fe200078e000e */
[----:B------:R-:W-:Y:S06]  /*0c70*/  @!P3 BRA `(.L_x_6) ;  /* 0x000000040068b947 */ /* 0x000fec0003800000 */
        /* <DEDUP_REMOVED lines=11> */
.L_x_7:
        /* <DEDUP_REMOVED lines=11> */
[----:B------:R-:W-:Y:S01]  /*0de0*/  ISETP.EQ.AND P5, PT, R20, 0x14, PT ;  /* 0x000000141400780c */ /* 0x000fe20003fa2270 */
[----:B--2---:R-:W-:-:S03]  /*0df0*/  IMAD.WIDE.U32 R18, R17, R14, RZ ;  /* 0x0000000e11127225 */ /* 0x004fc600078e00ff */
[----:B------:R-:W-:-:S04]  /*0e00*/  IADD3 R18, P2, PT, R18, R13, RZ ;  /* 0x0000000d12127210 */ /* 0x000fc80007f5e0ff */
[----:B------:R-:W-:Y:S01]  /*0e10*/  IADD3.X R13, PT, PT, R19, UR5, RZ, P2, !PT ;  /* 0x00000005130d7c10 */ /* 0x000fe200097fe4ff */
[--C-:B------:R-:W-:Y:S01]  /*0e20*/  @P0 IMAD.MOV.U32 R3, RZ, RZ, R18.reuse ;  /* 0x000000ffff030224 */ /* 0x100fe200078e0012 */
[C---:B------:R-:W-:Y:S01]  /*0e30*/  ISETP.EQ.AND P2, PT, R20.reuse, 0x8, PT ;  /* 0x000000081400780c */ /* 0x040fe20003f42270 */
[--C-:B------:R-:W-:Y:S01]  /*0e40*/  @P3 IMAD.MOV.U32 R6, RZ, RZ, R18.reuse ;  /* 0x000000ffff063224 */ /* 0x100fe200078e0012 */
[-C--:B------:R-:W-:Y:S01]  /*0e50*/  @P1 MOV R4, R18.reuse ;  /* 0x0000001200041202 */ /* 0x080fe20000000f00 */
[----:B------:R-:W-:Y:S01]  /*0e60*/  @P4 IMAD.MOV.U32 R7, RZ, RZ, R18 ;  /* 0x000000ffff074224 */ /* 0x000fe200078e0012 */
[----:B------:R-:W-:Y:S01]  /*0e70*/  @P5 MOV R8, R18 ;  /* 0x0000001200085202 */ /* 0x000fe20000000f00 */
[----:B------:R-:W-:-:S08]  /*0e80*/  VIADD R20, R20, 0x4 ;  /* 0x0000000414147836 */ /* 0x000fd00000000000 */
[----:B------:R-:W-:Y:S01]  /*0e90*/  @P2 IMAD.MOV.U32 R5, RZ, RZ, R18 ;  /* 0x000000ffff052224 */ /* 0x000fe200078e0012 */
[----:B------:R-:W-:Y:S06]  /*0ea0*/  BRA.U UP0, `(.L_x_7) ;  /* 0xfffffffd00a07547 */ /* 0x000fec000b83ffff */
[----:B------:R-:W-:Y:S01]  /*0eb0*/  SHF.R.U32.HI R16, RZ, 0x17, R10 ;  /* 0x00000017ff107819 */ /* 0x000fe2000001160a */
[----:B------:R-:W-:Y:S04]  /*0ec0*/  BSSY.RECONVERGENT B1, `(.L_x_8) ;  /* 0x0000027000017945 */ /* 0x000fe80003800200 */
[----:B------:R-:W-:-:S05]  /*0ed0*/  VIADD R14, R16, 0xffffff80 ;  /* 0xffffff80100e7836 */ /* 0x000fca0000000000 */
[----:B------:R-:W-:-:S05]  /*0ee0*/  SHF.R.U32.HI R14, RZ, 0x5, R14 ;  /* 0x00000005ff0e7819 */ /* 0x000fca000001160e */
[----:B------:R-:W-:-:S05]  /*0ef0*/  IMAD.U32 R19, R14, -0x4, RZ ;  /* 0xfffffffc0e137824 */ /* 0x000fca00078e00ff */
[C---:B------:R-:W-:Y:S02]  /*0f00*/  ISETP.EQ.AND P3, PT, R19.reuse, -0x18, PT ;  /* 0xffffffe81300780c */ /* 0x040fe40003f62270 */
[C---:B------:R-:W-:Y:S02]  /*0f10*/  ISETP.EQ.AND P4, PT, R19.reuse, -0x14, PT ;  /* 0xffffffec1300780c */ /* 0x040fe40003f82270 */
[C---:B------:R-:W-:Y:S02]  /*0f20*/  ISETP.EQ.AND P0, PT, R19.reuse, -0x10, PT ;  /* 0xfffffff01300780c */ /* 0x040fe40003f02270 */
[C---:B------:R-:W-:Y:S02]  /*0f30*/  ISETP.EQ.AND P1, PT, R19.reuse, -0xc, PT ;  /* 0xfffffff41300780c */ /* 0x040fe40003f22270 */
[C---:B------:R-:W-:Y:S02]  /*0f40*/  ISETP.EQ.AND P2, PT, R19.reuse, -0x8, PT ;  /* 0xfffffff81300780c */ /* 0x040fe40003f42270 */
[----:B------:R-:W-:-:S03]  /*0f50*/  ISETP.EQ.AND P5, PT, R19, 0x4, PT ;  /* 0x000000041300780c */ /* 0x000fc60003fa2270 */
[----:B------:R-:W-:Y:S02]  /*0f60*/  @P3 MOV R14, R3 ;  /* 0x00000003000e3202 */ /* 0x000fe40000000f00 */
[----:B------:R-:W-:Y:S01]  /*0f70*/  @P4 IMAD.MOV.U32 R17, RZ, RZ, R3 ;  /* 0x000000ffff114224 */ /* 0x000fe200078e0003 */
[C---:B------:R-:W-:Y:S01]  /*0f80*/  ISETP.EQ.AND P3, PT, R19.reuse, -0x4, PT ;  /* 0xfffffffc1300780c */ /* 0x040fe20003f62270 */
[--C-:B------:R-:W-:Y:S01]  /*0f90*/  @P4 IMAD.MOV.U32 R14, RZ, RZ, R4.reuse ;  /* 0x000000ffff0e4224 */ /* 0x100fe200078e0004 */
[----:B------:R-:W-:Y:S01]  /*0fa0*/  ISETP.EQ.AND P4, PT, R19, RZ, PT ;  /* 0x000000ff1300720c */ /* 0x000fe20003f82270 */
[----:B------:R-:W-:Y:S01]  /*0fb0*/  @P0 IMAD.MOV.U32 R17, RZ, RZ, R4 ;  /* 0x000000ffff110224 */ /* 0x000fe200078e0004 */
[----:B------:R-:W-:Y:S01]  /*0fc0*/  @P0 MOV R14, R5 ;  /* 0x00000005000e0202 */ /* 0x000fe20000000f00 */
[----:B------:R-:W-:Y:S02]  /*0fd0*/  @P1 IMAD.MOV.U32 R17, RZ, RZ, R5 ;  /* 0x000000ffff111224 */ /* 0x000fe400078e0005 */
[----:B------:R-:W-:-:S02]  /*0fe0*/  @P2 IMAD.MOV.U32 R17, RZ, RZ, R6 ;  /* 0x000000ffff112224 */ /* 0x000fc400078e0006 */
[----:B------:R-:W-:Y:S01]  /*0ff0*/  @P1 IMAD.MOV.U32 R14, RZ, RZ, R6 ;  /* 0x000000ffff0e1224 */ /* 0x000fe200078e0006 */
[----:B------:R-:W-:-:S03]  /*1000*/  @P2 MOV R14, R7 ;  /* 0x00000007000e2202 */ /* 0x000fc60000000f00 */
[----:B------:R-:W-:Y:S02]  /*1010*/  @P3 IMAD.MOV.U32 R17, RZ, RZ, R7 ;  /* 0x000000ffff113224 */ /* 0x000fe400078e0007 */
[--C-:B------:R-:W-:Y:S02]  /*1020*/  @P4 IMAD.MOV.U32 R17, RZ, RZ, R8.reuse ;  /* 0x000000ffff114224 */ /* 0x100fe400078e0008 */
[----:B------:R-:W-:Y:S02]  /*1030*/  @P5 IMAD.MOV.U32 R17, RZ, RZ, R13 ;  /* 0x000000ffff115224 */ /* 0x000fe400078e000d */
[----:B------:R-:W-:Y:S01]  /*1040*/  @P3 IMAD.MOV.U32 R14, RZ, RZ, R8 ;  /* 0x000000ffff0e3224 */ /* 0x000fe200078e0008 */
[----:B------:R-:W-:Y:S01]  /*1050*/  @P4 MOV R14, R13 ;  /* 0x0000000d000e4202 */ /* 0x000fe20000000f00 */
[----:B------:R-:W-:Y:S01]  /*1060*/  IMAD.MOV.U32 R18, RZ, RZ, R17 ;  /* 0x000000ffff127224 */ /* 0x000fe200078e0011 */
[----:B------:R-:W-:-:S13]  /*1070*/  LOP3.LUT P6, R17, R16, 0x1f, RZ, 0xc0, !PT ;  /* 0x0000001f10117812 */ /* 0x000fda00078cc0ff */
[----:B------:R-:W-:Y:S05]  /*1080*/  @!P6 BRA `(.L_x_9) ;  /* 0x000000000028e947 */ /* 0x000fea0003800000 */
[----:B------:R-:W-:Y:S01]  /*1090*/  @P0 IMAD.MOV.U32 R16, RZ, RZ, R3 ;  /* 0x000000ffff100224 */ /* 0x000fe200078e0003 */
[----:B------:R-:W-:Y:S02]  /*10a0*/  ISETP.EQ.AND P0, PT, R19, 0x8, PT ;  /* 0x000000081300780c */ /* 0x000fe40003f02270 */
[----:B------:R-:W-:Y:S01]  /*10b0*/  @P1 MOV R16, R4 ;  /* 0x0000000400101202 */ /* 0x000fe20000000f00 */
[----:B------:R-:W-:Y:S01]  /*10c0*/  @P2 IMAD.MOV.U32 R16, RZ, RZ, R5 ;  /* 0x000000ffff102224 */ /* 0x000fe200078e0005 */
[----:B------:R-:W-:Y:S01]  /*10d0*/  SHF.L.W.U32.HI R14, R18, R17, R14 ;  /* 0x00000011120e7219 */ /* 0x000fe20000010e0e */
[----:B------:R-:W-:Y:S02]  /*10e0*/  @P3 IMAD.MOV.U32 R16, RZ, RZ, R6 ;  /* 0x000000ffff103224 */ /* 0x000fe400078e0006 */
[----:B------:R-:W-:Y:S01]  /*10f0*/  @P4 IMAD.MOV.U32 R16, RZ, RZ, R7 ;  /* 0x000000ffff104224 */ /* 0x000fe200078e0007 */
[----:B------:R-:W-:-:S05]  /*1100*/  @P5 MOV R16, R8 ;  /* 0x0000000800105202 */ /* 0x000fca0000000f00 */
[----:B------:R-:W-:-:S05]  /*1110*/  @P0 IMAD.MOV.U32 R16, RZ, RZ, R13 ;  /* 0x000000ffff100224 */ /* 0x000fca00078e000d */
[----:B------:R-:W-:-:S07]  /*1120*/  SHF.L.W.U32.HI R18, R16, R17, R18 ;  /* 0x0000001110127219 */ /* 0x000fce0000010e12 */
.L_x_9:
[----:B------:R-:W-:Y:S05]  /*1130*/  BSYNC.RECONVERGENT B1 ;  /* 0x0000000000017941 */ /* 0x000fea0003800200 */
.L_x_8:
        /* <DEDUP_REMOVED lines=8> */
[----:B------:R-:W-:-:S04]  /*11c0*/  SHF.R.U32.HI R14, RZ, 0x1e, R14 ;  /* 0x0000001eff0e7819 */ /* 0x000fc8000001160e */
[----:B------:R-:W0:Y:S01]  /*11d0*/  I2F.F64.S64 R16, R16 ;  /* 0x0000001000107312 */ /* 0x000e220000301c00 */
[----:B------:R-:W-:Y:S01]  /*11e0*/  LEA.HI R14, R13, R14, RZ, 0x1 ;  /* 0x0000000e0d0e7211 */ /* 0x000fe200078f08ff */
[----:B0-----:R-:W-:-:S10]  /*11f0*/  DMUL R18, R16, UR4 ;  /* 0x0000000410127c28 */ /* 0x001fd40008000000 */
[----:B------:R-:W0:Y:S02]  /*1200*/  F2F.F32.F64 R18, R18 ;  /* 0x0000001200127310 */ /* 0x000e240000301000 */
[----:B0-----:R-:W-:-:S07]  /*1210*/  FSEL R20, -R18, R18, !P0 ;  /* 0x0000001212147208 */ /* 0x001fce0004000100 */
.L_x_6:
[----:B------:R-:W-:Y:S05]  /*1220*/  BSYNC.RECONVERGENT B0 ;  /* 0x0000000000007941 */ /* 0x000fea0003800200 */
.L_x_5:
[----:B------:R-:W-:Y:S01]  /*1230*/  FMUL R17, R20, R20 ;  /* 0x0000001414117220 */ /* 0x000fe20000400000 */
[----:B------:R-:W-:Y:S01]  /*1240*/  LOP3.LUT R13, R14, 0x1, RZ, 0xc0, !PT ;  /* 0x000000010e0d7812 */ /* 0x000fe200078ec0ff */
[----:B------:R-:W-:Y:S01]  /*1250*/  FMUL R16, R2, 0.00023000000510364770889 ;  /* 0x39712c2802107820 */ /* 0x000fe20000400000 */
[----:B------:R-:W-:Y:S01]  /*1260*/  LOP3.LUT P1, RZ, R14, 0x2, RZ, 0xc0, !PT ;  /* 0x000000020eff7812 */ /* 0x000fe2000782c0ff */
[----:B------:R-:W-:Y:S01]  /*1270*/  FFMA R18, R17, R9, -0.0013887860113754868507 ;  /* 0xbab607ed11127423 */ /* 0x000fe20000000009 */
[----:B------:R-:W-:Y:S01]  /*1280*/  ISETP.NE.U32.AND P0, PT, R13, 0x1, PT ;  /* 0x000000010d00780c */ /* 0x000fe20003f05070 */
[----:B------:R-:W-:Y:S02]  /*1290*/  IMAD.MOV.U32 R13, RZ, RZ, 0x3d2aaabb ;  /* 0x3d2aaabbff0d7424 */ /* 0x000fe400078e00ff */
[----:B------:R-:W-:Y:S01]  /*12a0*/  FMUL R21, |R16|, 2.8853900432586669922 ;  /* 0x4038aa3b10157820 */ /* 0x000fe20000400200 */
[----:B------:R-:W-:Y:S01]  /*12b0*/  IMAD.MOV.U32 R25, RZ, RZ, 0x437c0000 ;  /* 0x437c0000ff197424 */ /* 0x000fe200078e00ff */
[----:B------:R-:W-:Y:S01]  /*12c0*/  FSEL R22, R18, -0.00019574658654164522886, !P0 ;  /* 0xb94d415312167808 */ /* 0x000fe20004000000 */
[----:B------:R-:W-:Y:S01]  /*12d0*/  FMUL R23, R16, R16 ;  /* 0x0000001010177220 */ /* 0x000fe20000400000 */
[----:B------:R-:W-:Y:S01]  /*12e0*/  FSEL R24, R13, 0.0083327032625675201416, !P0 ;  /* 0x3c0885e40d187808 */ /* 0x000fe20004000000 */
[----:B------:R-:W-:Y:S01]  /*12f0*/  BSSY.RECONVERGENT B0, `(.L_x_10) ;  /* 0x0000085000007945 */ /* 0x000fe20003800200 */
[----:B------:R-:W-:Y:S01]  /*1300*/  MOV R18, 0x3effffff ;  /* 0x3effffff00127802 */ /* 0x000fe20000000f00 */
[----:B------:R-:W0:Y:S01]  /*1310*/  MUFU.EX2 R21, R21 ;  /* 0x0000001500157308 */ /* 0x000e220000000800 */
[----:B------:R-:W-:Y:S01]  /*1320*/  FSEL R14, R20, 1, P0 ;  /* 0x3f800000140e7808 */ /* 0x000fe20000000000 */
[----:B------:R-:W-:Y:S01]  /*1330*/  FFMA R22, R17, R22, R24 ;  /* 0x0000001611167223 */ /* 0x000fe20000000018 */
[----:B------:R-:W-:Y:S01]  /*1340*/  FSEL R19, -R18, -0.16666662693023681641, !P0 ;  /* 0xbe2aaaa812137808 */ /* 0x000fe20004000100 */
[----:B------:R-:W-:Y:S01]  /*1350*/  IMAD.MOV.U32 R24, RZ, RZ, 0x3c80f082 ;  /* 0x3c80f082ff187424 */ /* 0x000fe200078e00ff */
[----:B------:R-:W-:-:S03]  /*1360*/  FSETP.GE.AND P0, PT, |R16|, 0.60000002384185791016, PT ;  /* 0x3f19999a1000780b */ /* 0x000fc60003f06200 */
[C---:B------:R-:W-:Y:S01]  /*1370*/  FFMA R19, R17.reuse, R22, R19 ;  /* 0x0000001611137223 */ /* 0x040fe20000000013 */
[----:B------:R-:W-:Y:S01]  /*1380*/  FFMA R17, R17, R14, RZ ;  /* 0x0000000e11117223 */ /* 0x000fe200000000ff */
[----:B------:R-:W-:Y:S02]  /*1390*/  IMAD.MOV.U32 R22, RZ, RZ, 0x3bbb989d ;  /* 0x3bbb989dff167424 */ /* 0x000fe400078e00ff */
[----:B------:R-:W-:Y:S01]  /*13a0*/  FFMA R24, R23, R24, -0.052303962409496307373 ;  /* 0xbd563cae17187423 */ /* 0x000fe20000000018 */
[----:B------:R-:W-:Y:S01]  /*13b0*/  FFMA R19, R17, R19, R14 ;  /* 0x0000001311137223 */ /* 0x000fe2000000000e */
[----:B------:R-:W-:Y:S02]  /*13c0*/  FMUL R17, R2, 0.0070000002160668373108 ;  /* 0x3be5604202117820 */ /* 0x000fe40000400000 */
[----:B------:R-:W-:Y:S01]  /*13d0*/  FFMA R26, R23, R24, 0.1331529766321182251 ;  /* 0x3e085941171a7423 */ /* 0x000fe20000000018 */
[----:B------:R-:W-:Y:S01]  /*13e0*/  @P1 FADD R19, RZ, -R19 ;  /* 0x80000013ff131221 */ /* 0x000fe20000000000 */
[----:B0-----:R-:W-:Y:S01]  /*13f0*/  FADD R20, R21, 1 ;  /* 0x3f80000015147421 */ /* 0x001fe20000000000 */
[----:B------:R-:W-:Y:S01]  /*1400*/  FMUL R21, R17, 0.63661974668502807617 ;  /* 0x3f22f98311157820 */ /* 0x000fe20000400000 */
[----:B------:R-:W-:Y:S01]  /*1410*/  FSETP.GE.AND P1, PT, |R16|, 9.010913848876953125, PT ;  /* 0x41102cb41000780b */ /* 0x000fe20003f26200 */
[----:B------:R-:W-:-:S03]  /*1420*/  FFMA.SAT R22, R19, R22, 0.5 ;  /* 0x3f00000013167423 */ /* 0x000fc60000002016 */
[----:B------:R-:W-:Y:S01]  /*1430*/  MUFU.RCP R20, R20 ;  /* 0x0000001400147308 */ /* 0x000fe20000001000 */
[----:B------:R-:W-:-:S04]  /*1440*/  FFMA.RM R22, R22, R25, 12582913 ;  /* 0x4b40000116167423 */ /* 0x000fc80000004019 */
[----:B------:R-:W-:-:S03]  /*1450*/  FADD R14, R22, -12583039 ;  /* 0xcb40007f160e7421 */ /* 0x000fc60000000000 */
[----:B------:R-:W0:Y:S01]  /*1460*/  F2I.NTZ R21, R21 ;  /* 0x0000001500157305 */ /* 0x000e220000203100 */
[----:B------:R-:W-:Y:S01]  /*1470*/  FFMA R24, R19, 1.4426950216293334961, -R14 ;  /* 0x3fb8aa3b13187823 */ /* 0x000fe2000000080e */
[----:B------:R-:W-:-:S03]  /*1480*/  FFMA R14, R23, R26, -0.33332768082618713379 ;  /* 0xbeaaa9ed170e7423 */ /* 0x000fc6000000001a */
[----:B------:R-:W-:Y:S01]  /*1490*/  FFMA R25, R19, 1.925963033500011079e-08, R24 ;  /* 0x32a5706013197823 */ /* 0x000fe20000000018 */
[----:B------:R-:W-:Y:S02]  /*14a0*/  HFMA2 R19, -RZ, RZ, 1.875, 0 ;  /* 0x3f800000ff137431 */ /* 0x000fe400000001ff */
[----:B------:R-:W-:Y:S02]  /*14b0*/  FFMA R23, R23, R14, RZ ;  /* 0x0000000e17177223 */ /* 0x000fe400000000ff */
[----:B------:R-:W1:Y:S02]  /*14c0*/  MUFU.EX2 R14, R25 ;  /* 0x00000019000e7308 */ /* 0x000e640000000800 */
[----:B------:R-:W-:Y:S01]  /*14d0*/  FFMA R26, R16, R23, R16 ;  /* 0x00000017101a7223 */ /* 0x000fe20000000010 */
[----:B0-----:R-:W-:Y:S01]  /*14e0*/  I2FP.F32.S32 R24, R21 ;  /* 0x0000001500187245 */ /* 0x001fe20000201400 */
[----:B------:R-:W-:-:S04]  /*14f0*/  FFMA R20, R20, -2, R19 ;  /* 0xc000000014147823 */ /* 0x000fc80000000013 */
[----:B------:R-:W-:Y:S01]  /*1500*/  FFMA R23, R24, -1.5707962512969970703, R17 ;  /* 0xbfc90fda18177823 */ /* 0x000fe20000000011 */
[----:B------:R-:W-:Y:S02]  /*1510*/  @P0 FSEL R26, |R20|, 1, !P1 ;  /* 0x3f800000141a0808 */ /* 0x000fe40004800200 */
[----:B------:R-:W-:Y:S01]  /*1520*/  FSETP.GE.AND P0, PT, |R17|, 105615, PT ;  /* 0x47ce47801100780b */ /* 0x000fe20003f06200 */
[----:B------:R-:W-:Y:S01]  /*1530*/  FFMA R27, R24, -7.5497894158615963534e-08, R23 ;  /* 0xb3a22168181b7823 */ /* 0x000fe20000000017 */
[----:B------:R-:W-:Y:S02]  /*1540*/  IMAD.SHL.U32 R23, R22, 0x800000, RZ ;  /* 0x0080000016177824 */ /* 0x000fe400078e00ff */
[----:B------:R-:W-:Y:S01]  /*1550*/  FADD R20, R15, R26 ;  /* 0x0000001a0f147221 */ /* 0x000fe20000000000 */
[----:B------:R-:W-:-:S03]  /*1560*/  FFMA R24, R24, -5.3903029534742383927e-15, R27 ;  /* 0xa7c234c518187823 */ /* 0x000fc6000000001b */
[----:B-1----:R-:W-:-:S05]  /*1570*/  FFMA R20, R23, R14, R20 ;  /* 0x0000000e17147223 */ /* 0x002fca0000000014 */
[----:B------:R-:W-:Y:S05]  /*1580*/  @!P0 BRA `(.L_x_11) ;  /* 0x00000004006c8947 */ /* 0x000fea0003800000 */
[----:B------:R-:W-:-:S13]  /*1590*/  FSETP.NEU.AND P0, PT, |R17|, +INF , PT ;  /* 0x7f8000001100780b */ /* 0x000fda0003f0d200 */
[----:B------:R-:W-:Y:S01]  /*15a0*/  @!P0 FMUL R24, RZ, R17 ;  /* 0x00000011ff188220 */ /* 0x000fe20000400000 */
[----:B------:R-:W-:Y:S01]  /*15b0*/  @!P0 IMAD.MOV.U32 R21, RZ, RZ, RZ ;  /* 0x000000ffff158224 */ /* 0x000fe200078e00ff */
[----:B------:R-:W-:Y:S06]  /*15c0*/  @!P0 BRA `(.L_x_11) ;  /* 0x00000004005c8947 */ /* 0x000fec0003800000 */
[----:B------:R-:W-:Y:S01]  /*15d0*/  IMAD.SHL.U32 R17, R17, 0x100, RZ ;  /* 0x0000010011117824 */ /* 0x000fe200078e00ff */
[----:B------:R-:W-:Y:S01]  /*15e0*/  MOV R21, RZ ;  /* 0x000000ff00157202 */ /* 0x000fe20000000f00 */
[----:B------:R-:W-:Y:S01]  /*15f0*/  IMAD.MOV.U32 R23, RZ, RZ, RZ ;  /* 0x000000ffff177224 */ /* 0x000fe200078e00ff */
[----:B------:R-:W0:Y:S02]  /*1600*/  LDCU.64 UR8, c[0x4][URZ] ;  /* 0x01000000ff0877ac */ /* 0x000e240008000a00 */
[----:B------:R-:W-:Y:S01]  /*1610*/  LOP3.LUT R22, R17, 0x80000000, RZ, 0xfc, !PT ;  /* 0x8000000011167812 */ /* 0x000fe200078efcff */
[----:B------:R-:W-:Y:S01]  /*1620*/  UMOV UR5, URZ ;  /* 0x000000ff00057c82 */ /* 0x000fe20008000000 */
[----:B------:R-:W-:-:S05]  /*1630*/  UMOV UR4, URZ ;  /* 0x000000ff00047c82 */ /* 0x000fca0008000000 */
.L_x_12:
        /* <DEDUP_REMOVED lines=24> */
[----:B------:R-:W-:Y:S01]  /*17c0*/  FMUL R14, R2, 0.0070000002160668373108 ;  /* 0x3be56042020e7820 */ /* 0x000fe20000400000 */
[----:B------:R-:W-:Y:S04]  /*17d0*/  BSSY.RECONVERGENT B1, `(.L_x_13) ;  /* 0x0000028000017945 */ /* 0x000fe80003800200 */
[----:B------:R-:W-:-:S05]  /*17e0*/  SHF.R.U32.HI R14, RZ, 0x17, R14 ;  /* 0x00000017ff0e7819 */ /* 0x000fca000001160e */
[----:B------:R-:W-:-:S05]  /*17f0*/  VIADD R15, R14, 0xffffff80 ;  /* 0xffffff800e0f7836 */ /* 0x000fca0000000000 */
[----:B------:R-:W-:-:S04]  /*1800*/  SHF.R.U32.HI R15, RZ, 0x5, R15 ;  /* 0x00000005ff0f7819 */ /* 0x000fc8000001160f */
[----:B------:R-:W-:-:S04]  /*1810*/  LEA R17, -R15, RZ, 0x2 ;  /* 0x000000ff0f117211 */ /* 0x000fc800078e11ff */
[C---:B------:R-:W-:Y:S02]  /*1820*/  ISETP.EQ.AND P3, PT, R17.reuse, -0x18, PT ;  /* 0xffffffe81100780c */ /* 0x040fe40003f62270 */
[C---:B------:R-:W-:Y:S02]  /*1830*/  ISETP.EQ.AND P4, PT, R17.reuse, -0x14, PT ;  /* 0xffffffec1100780c */ /* 0x040fe40003f82270 */
[C---:B------:R-:W-:Y:S02]  /*1840*/  ISETP.EQ.AND P0, PT, R17.reuse, -0x10, PT ;  /* 0xfffffff01100780c */ /* 0x040fe40003f02270 */
[C---:B------:R-:W-:Y:S02]  /*1850*/  ISETP.EQ.AND P1, PT, R17.reuse, -0xc, PT ;  /* 0xfffffff41100780c */ /* 0x040fe40003f22270 */
[C---:B------:R-:W-:Y:S02]  /*1860*/  ISETP.EQ.AND P2, PT, R17.reuse, -0x8, PT ;  /* 0xfffffff81100780c */ /* 0x040fe40003f42270 */
[----:B------:R-:W-:-:S03]  /*1870*/  ISETP.EQ.AND P5, PT, R17, 0x4, PT ;  /* 0x000000041100780c */ /* 0x000fc60003fa2270 */
[--C-:B------:R-:W-:Y:S01]  /*1880*/  @P3 IMAD.MOV.U32 R22, RZ, RZ, R3.reuse ;  /* 0x000000ffff163224 */ /* 0x100fe200078e0003 */
[C---:B------:R-:W-:Y:S01]  /*1890*/  ISETP.EQ.AND P3, PT, R17.reuse, -0x4, PT ;  /* 0xfffffffc1100780c */ /* 0x040fe20003f62270 */
[----:B------:R-:W-:Y:S02]  /*18a0*/  @P4 IMAD.MOV.U32 R15, RZ, RZ, R3 ;  /* 0x000000ffff0f4224 */ /* 0x000fe400078e0003 */
[----:B------:R-:W-:Y:S01]  /*18b0*/  @P4 IMAD.MOV.U32 R22, RZ, RZ, R4 ;  /* 0x000000ffff164224 */ /* 0x000fe200078e0004 */
[----:B------:R-:W-:Y:S01]  /*18c0*/  ISETP.EQ.AND P4, PT, R17, RZ, PT ;  /* 0x000000ff1100720c */ /* 0x000fe20003f82270 */
[--C-:B------:R-:W-:Y:S01]  /*18d0*/  @P0 IMAD.MOV.U32 R22, RZ, RZ, R5.reuse ;  /* 0x000000ffff160224 */ /* 0x100fe200078e0005 */
[----:B------:R-:W-:Y:S01]  /*18e0*/  @P0 MOV R15, R4 ;  /* 0x00000004000f0202 */ /* 0x000fe20000000f00 */
[----:B------:R-:W-:Y:S01]  /*18f0*/  @P1 IMAD.MOV.U32 R15, RZ, RZ, R5 ;  /* 0x000000ffff0f1224 */ /* 0x000fe200078e0005 */
[----:B------:R-:W-:Y:S01]  /*1900*/  @P2 MOV R15, R6 ;  /* 0x00000006000f2202 */ /* 0x000fe20000000f00 */
[----:B------:R-:W-:-:S02]  /*1910*/  @P1 IMAD.MOV.U32 R22, RZ, RZ, R6 ;  /* 0x000000ffff161224 */ /* 0x000fc400078e0006 */
[--C-:B------:R-:W-:Y:S02]  /*1920*/  @P2 IMAD.MOV.U32 R22, RZ, RZ, R7.reuse ;  /* 0x000000ffff162224 */ /* 0x100fe400078e0007 */
[----:B------:R-:W-:Y:S02]  /*1930*/  @P3 IMAD.MOV.U32 R15, RZ, RZ, R7 ;  /* 0x000000ffff0f3224 */ /* 0x000fe400078e0007 */
[----:B------:R-:W-:Y:S02]  /*1940*/  @P3 IMAD.MOV.U32 R22, RZ, RZ, R8 ;  /* 0x000000ffff163224 */ /* 0x000fe400078e0008 */
[----:B------:R-:W-:Y:S01]  /*1950*/  @P4 MOV R15, R8 ;  /* 0x00000008000f4202 */ /* 0x000fe20000000f00 */
[--C-:B------:R-:W-:Y:S02]  /*1960*/  @P5 IMAD.MOV.U32 R15, RZ, RZ, R21.reuse ;  /* 0x000000ffff0f5224 */ /* 0x100fe400078e0015 */
[----:B------:R-:W-:Y:S02]  /*1970*/  @P4 IMAD.MOV.U32 R22, RZ, RZ, R21 ;  /* 0x000000ffff164224 */ /* 0x000fe400078e0015 */
[----:B------:R-:W-:Y:S01]  /*1980*/  IMAD.MOV.U32 R16, RZ, RZ, R15 ;  /* 0x000000ffff107224 */ /* 0x000fe200078e000f */
[----:B------:R-:W-:-:S13]  /*1990*/  LOP3.LUT P6, R15, R14, 0x1f, RZ, 0xc0, !PT ;  /* 0x0000001f0e0f7812 */ /* 0x000fda00078cc0ff */
[----:B------:R-:W-:Y:S05]  /*19a0*/  @!P6 BRA `(.L_x_14) ;  /* 0x000000000028e947 */ /* 0x000fea0003800000 */
[----:B------:R-:W-:Y:S01]  /*19b0*/  @P0 MOV R14, R3 ;  /* 0x00000003000e0202 */ /* 0x000fe20000000f00 */
[----:B------:R-:W-:Y:S01]  /*19c0*/  @P1 IMAD.MOV.U32 R14, RZ, RZ, R4 ;  /* 0x000000ffff0e1224 */ /* 0x000fe200078e0004 */
[----:B------:R-:W-:Y:S01]  /*19d0*/  ISETP.EQ.AND P0, PT, R17, 0x8, PT ;  /* 0x000000081100780c */ /* 0x000fe20003f02270 */
[----:B------:R-:W-:Y:S01]  /*19e0*/  @P2 IMAD.MOV.U32 R14, RZ, RZ, R5 ;  /* 0x000000ffff0e2224 */ /* 0x000fe200078e0005 */
[----:B------:R-:W-:Y:S01]  /*19f0*/  SHF.L.W.U32.HI R22, R16, R15, R22 ;  /* 0x0000000f10167219 */ /* 0x000fe20000010e16 */
[----:B------:R-:W-:Y:S01]  /*1a00*/  @P3 IMAD.MOV.U32 R14, RZ, RZ, R6 ;  /* 0x000000ffff0e3224 */ /* 0x000fe200078e0006 */
[----:B------:R-:W-:Y:S01]  /*1a10*/  @P4 MOV R14, R7 ;  /* 0x00000007000e4202 */ /* 0x000fe20000000f00 */
[----:B------:R-:W-:-:S08]  /*1a20*/  @P5 IMAD.MOV.U32 R14, RZ, RZ, R8 ;  /* 0x000000ffff0e5224 */ /* 0x000fd000078e0008 */
[----:B------:R-:W-:-:S05]  /*1a30*/  @P0 IMAD.MOV.U32 R14, RZ, RZ, R21 ;  /* 0x000000ffff0e0224 */ /* 0x000fca00078e0015 */
[----:B------:R-:W-:-:S07]  /*1a40*/  SHF.L.W.U32.HI R16, R14, R15, R16 ;  /* 0x0000000f0e107219 */ /* 0x000fce0000010e10 */
.L_x_14:
[----:B------:R-:W-:Y:S05]  /*1a50*/  BSYNC.RECONVERGENT B1 ;  /* 0x0000000000017941 */ /* 0x000fea0003800200 */
.L_x_13:
[C---:B------:R-:W-:Y:S01]  /*1a60*/  SHF.L.W.U32.HI R24, R16.reuse, 0x2, R22 ;  /* 0x0000000210187819 */ /* 0x040fe20000010e16 */
[----:B------:R-:W-:Y:S01]  /*1a70*/  IMAD.SHL.U32 R14, R16, 0x4, RZ ;  /* 0x00000004100e7824 */ /* 0x000fe200078e00ff */
[----:B------:R-:W-:Y:S01]  /*1a80*/  UMOV UR4, 0x54442d19 ;  /* 0x54442d1900047882 */ /* 0x000fe20000000000 */
[----:B------:R-:W-:Y:S01]  /*1a90*/  UMOV UR5, 0x3bf921fb ;  /* 0x3bf921fb00057882 */ /* 0x000fe20000000000 */
[----:B------:R-:W-:Y:S02]  /*1aa0*/  SHF.R.S32.HI R15, RZ, 0x1f, R24 ;  /* 0x0000001fff0f7819 */ /* 0x000fe40000011418 */
[----:B------:R-:W-:Y:S02]  /*1ab0*/  SHF.R.U32.HI R21, RZ, 0x1e, R22 ;  /* 0x0000001eff157819 */ /* 0x000fe40000011616 */
[C---:B------:R-:W-:Y:S02]  /*1ac0*/  LOP3.LUT R14, R15.reuse, R14, RZ, 0x3c, !PT ;  /* 0x0000000e0f0e7212 */ /* 0x040fe400078e3cff */
[----:B------:R-:W-:-:S02]  /*1ad0*/  LOP3.LUT R15, R15, R24, RZ, 0x3c, !PT ;  /* 0x000000180f0f7212 */ /* 0x000fc400078e3cff */
[C---:B------:R-:W-:Y:S02]  /*1ae0*/  ISETP.GE.AND P0, PT, R24.reuse, RZ, PT ;  /* 0x000000ff1800720c */ /* 0x040fe40003f06270 */
[----:B------:R-:W-:Y:S02]  /*1af0*/  LEA.HI R21, R24, R21, RZ, 0x1 ;  /* 0x0000001518157211 */ /* 0x000fe400078f08ff */
[----:B------:R-:W0:Y:S02]  /*1b00*/  I2F.F64.S64 R14, R14 ;  /* 0x0000000e000e7312 */ /* 0x000e240000301c00 */
[----:B0-----:R-:W-:-:S10]  /*1b10*/  DMUL R16, R14, UR4 ;  /* 0x000000040e107c28 */ /* 0x001fd40008000000 */
[----:B------:R-:W0:Y:S02]  /*1b20*/  F2F.F32.F64 R16, R16 ;  /* 0x0000001000107310 */ /* 0x000e240000301000 */
[----:B0-----:R-:W-:-:S07]  /*1b30*/  FSEL R24, -R16, R16, !P0 ;  /* 0x0000001010187208 */ /* 0x001fce0004000100 */
.L_x_11:
[----:B------:R-:W-:Y:S05]  /*1b40*/  BSYNC.RECONVERGENT B0 ;  /* 0x0000000000007941 */ /* 0x000fea0003800200 */
.L_x_10:
[----:B------:R-:W-:Y:S01]  /*1b50*/  FMUL R15, R24, R24 ;  /* 0x00000018180f7220 */ /* 0x000fe20000400000 */
[C---:B------:R-:W-:Y:S01]  /*1b60*/  LOP3.LUT R16, R21.reuse, 0x1, RZ, 0xc0, !PT ;  /* 0x0000000115107812 */ /* 0x040fe200078ec0ff */
[----:B------:R-:W-:Y:S01]  /*1b70*/  VIADD R21, R21, 0x1 ;  /* 0x0000000115157836 */ /* 0x000fe20000000000 */
[----:B------:R-:W-:Y:S01]  /*1b80*/  MOV R22, 0x3c0885e4 ;  /* 0x3c0885e400167802 */ /* 0x000fe20000000f00 */
[----:B------:R-:W-:Y:S01]  /*1b90*/  FFMA R14, R15, R9, -0.0013887860113754868507 ;  /* 0xbab607ed0f0e7423 */ /* 0x000fe20000000009 */
[----:B------:R-:W-:Y:S01]  /*1ba0*/  ISETP.NE.U32.AND P0, PT, R16, 0x1, PT ;  /* 0x000000011000780c */ /* 0x000fe20003f05070 */
[----:B------:R-:W-:Y:S01]  /*1bb0*/  IMAD.MOV.U32 R17, RZ, RZ, 0x3e2aaaa8 ;  /* 0x3e2aaaa8ff117424 */ /* 0x000fe200078e00ff */
[----:B------:R-:W-:Y:S01]  /*1bc0*/  LOP3.LUT P1, RZ, R21, 0x2, RZ, 0xc0, !PT ;  /* 0x0000000215ff7812 */ /* 0x000fe2000782c0ff */
[----:B------:R-:W-:Y:S01]  /*1bd0*/  BSSY.RECONVERGENT B0, `(.L_x_15) ;  /* 0x0000078000007945 */ /* 0x000fe20003800200 */
[----:B------:R-:W-:Y:S02]  /*1be0*/  FSEL R16, R14, -0.00019574658654164522886, P0 ;  /* 0xb94d41530e107808 */ /* 0x000fe40000000000 */
[----:B------:R-:W-:-:S02]  /*1bf0*/  FSEL R22, R22, 0.041666727513074874878, !P0 ;  /* 0x3d2aaabb16167808 */ /* 0x000fc40004000000 */
[----:B------:R-:W-:Y:S01]  /*1c00*/  FSEL R14, R24, 1, !P0 ;  /* 0x3f800000180e7808 */ /* 0x000fe20004000000 */
[----:B------:R-:W-:Y:S01]  /*1c10*/  HFMA2 R24, -RZ, RZ, 3.7421875, 0 ;  /* 0x437c0000ff187431 */ /* 0x000fe200000001ff */
[----:B------:R-:W-:Y:S01]  /*1c20*/  FSEL R21, -R17, -0.4999999701976776123, !P0 ;  /* 0xbeffffff11157808 */ /* 0x000fe20004000100 */
[C---:B------:R-:W-:Y:S02]  /*1c30*/  FFMA R16, R15.reuse, R16, R22 ;  /* 0x000000100f107223 */ /* 0x040fe40000000016 */
[C---:B------:R-:W-:Y:S02]  /*1c40*/  FFMA R17, R15.reuse, R14, RZ ;  /* 0x0000000e0f117223 */ /* 0x040fe400000000ff */
[----:B------:R-:W-:Y:S01]  /*1c50*/  FFMA R16, R15, R16, R21 ;  /* 0x000000100f107223 */ /* 0x000fe20000000015 */
[----:B------:R-:W-:-:S03]  /*1c60*/  IMAD.MOV.U32 R15, RZ, RZ, 0x3bbb989d ;  /* 0x3bbb989dff0f7424 */ /* 0x000fc600078e00ff */
[----:B------:R-:W-:Y:S01]  /*1c70*/  FFMA R16, R17, R16, R14 ;  /* 0x0000001011107223 */ /* 0x000fe2000000000e */
[----:B------:R-:W-:-:S03]  /*1c80*/  FMUL R14, R2, 0.23000000417232513428 ;  /* 0x3e6b851f020e7820 */ /* 0x000fc60000400000 */
[----:B------:R-:W-:Y:S01]  /*1c90*/  @P1 FADD R16, RZ, -R16 ;  /* 0x80000010ff101221 */ /* 0x000fe20000000000 */
[C---:B------:R-:W-:Y:S01]  /*1ca0*/  FMUL R22, R14.reuse, 0.63661974668502807617 ;  /* 0x3f22f9830e167820 */ /* 0x040fe20000400000 */
[----:B------:R-:W-:Y:S02]  /*1cb0*/  FSETP.GE.AND P0, PT, |R14|, 105615, PT ;  /* 0x47ce47800e00780b */ /* 0x000fe40003f06200 */
[----:B------:R-:W-:-:S03]  /*1cc0*/  FFMA.SAT R15, R16, R15, 0.5 ;  /* 0x3f000000100f7423 */ /* 0x000fc6000000200f */
[----:B------:R-:W0:Y:S01]  /*1cd0*/  F2I.NTZ R22, R22 ;  /* 0x0000001600167305 */ /* 0x000e220000203100 */
[----:B------:R-:W-:-:S04]  /*1ce0*/  FFMA.RM R15, R15, R24, 12582913 ;  /* 0x4b4000010f0f7423 */ /* 0x000fc80000004018 */
[C---:B------:R-:W-:Y:S01]  /*1cf0*/  FADD R17, R15.reuse, -12583039 ;  /* 0xcb40007f0f117421 */ /* 0x040fe20000000000 */
[----:B------:R-:W-:-:S03]  /*1d00*/  IMAD.SHL.U32 R15, R15, 0x800000, RZ ;  /* 0x008000000f0f7824 */ /* 0x000fc600078e00ff */
[----:B------:R-:W-:-:S04]  /*1d10*/  FFMA R17, R16, 1.4426950216293334961, -R17 ;  /* 0x3fb8aa3b10117823 */ /* 0x000fc80000000811 */
[----:B------:R-:W-:Y:S01]  /*1d20*/  FFMA R17, R16, 1.925963033500011079e-08, R17 ;  /* 0x32a5706010117823 */ /* 0x000fe20000000011 */
[----:B0-----:R-:W-:-:S05]  /*1d30*/  I2FP.F32.S32 R21, R22 ;  /* 0x0000001600157245 */ /* 0x001fca0000201400 */
[----:B------:R-:W0:Y:S01]  /*1d40*/  MUFU.EX2 R17, R17 ;  /* 0x0000001100117308 */ /* 0x000e220000000800 */
[----:B------:R-:W-:-:S04]  /*1d50*/  FFMA R16, R21, -1.5707962512969970703, R14 ;  /* 0xbfc90fda15107823 */ /* 0x000fc8000000000e */
[----:B------:R-:W-:-:S04]  /*1d60*/  FFMA R16, R21, -7.5497894158615963534e-08, R16 ;  /* 0xb3a2216815107823 */ /* 0x000fc80000000010 */
[----:B------:R-:W-:Y:S01]  /*1d70*/  FFMA R21, R21, -5.3903029534742383927e-15, R16 ;  /* 0xa7c234c515157823 */ /* 0x000fe20000000010 */
[----:B0-----:R-:W-:Y:S01]  /*1d80*/  FFMA R20, R15, R17, R20 ;  /* 0x000000110f147223 */ /* 0x001fe20000000014 */
[----:B------:R-:W-:Y:S06]  /*1d90*/  @!P0 BRA `(.L_x_16) ;  /* 0x00000004006c8947 */ /* 0x000fec0003800000 */
[----:B------:R-:W-:-:S13]  /*1da0*/  FSETP.NEU.AND P0, PT, |R14|, +INF , PT ;  /* 0x7f8000000e00780b */ /* 0x000fda0003f0d200 */
[----:B------:R-:W-:Y:S01]  /*1db0*/  @!P0 FMUL R21, RZ, R14 ;  /* 0x0000000eff158220 */ /* 0x000fe20000400000 */
[----:B------:R-:W-:Y:S01]  /*1dc0*/  @!P0 IMAD.MOV.U32 R22, RZ, RZ, RZ ;  /* 0x000000ffff168224 */ /* 0x000fe200078e00ff */
[----:B------:R-:W-:Y:S06]  /*1dd0*/  @!P0 BRA `(.L_x_16) ;  /* 0x00000004005c8947 */ /* 0x000fec0003800000 */
[----:B------:R-:W-:Y:S01]  /*1de0*/  SHF.L.U32 R14, R14, 0x8, RZ ;  /* 0x000000080e0e7819 */ /* 0x000fe200000006ff */
[----:B------:R-:W-:Y:S01]  /*1df0*/  IMAD.MOV.U32 R21, RZ, RZ, RZ ;  /* 0x000000ffff157224 */ /* 0x000fe200078e00ff */
[----:B------:R-:W0:Y:S01]  /*1e00*/  LDCU.64 UR8, c[0x4][URZ] ;  /* 0x01000000ff0877ac */ /* 0x000e220008000a00 */
[----:B------:R-:W-:Y:S01]  /*1e10*/  IMAD.MOV.U32 R23, RZ, RZ, RZ ;  /* 0x000000ffff177224 */ /* 0x000fe200078e00ff */
[----:B------:R-:W-:Y:S01]  /*1e20*/  LOP3.LUT R22, R14, 0x80000000, RZ, 0xfc, !PT ;  /* 0x800000000e167812 */ /* 0x000fe200078efcff */
[----:B------:R-:W-:Y:S01]  /*1e30*/  UMOV UR5, URZ ;  /* 0x000000ff00057c82 */ /* 0x000fe20008000000 */
[----:B------:R-:W-:-:S05]  /*1e40*/  UMOV UR4, URZ ;  /* 0x000000ff00047c82 */ /* 0x000fca0008000000 */
.L_x_17:
[----:B0-----:R-:W-:Y:S01]  /*1e50*/  IMAD.U32 R15, RZ, RZ, UR9 ;  /* 0x00000009ff0f7e24 */ /* 0x001fe2000f8e00ff */
[----:B------:R-:W-:-:S05]  /*1e60*/  MOV R14, UR8 ;  /* 0x00000008000e7c02 */ /* 0x000fca0008000f00 */
        /* <DEDUP_REMOVED lines=22> */
[----:B------:R-:W-:Y:S01]  /*1fd0*/  FMUL R14, R2, 0.23000000417232513428 ;  /* 0x3e6b851f020e7820 */ /* 0x000fe20000400000 */
[----:B------:R-:W-:Y:S04]  /*1fe0*/  BSSY.RECONVERGENT B1, `(.L_x_18) ;  /* 0x0000028000017945 */ /* 0x000fe80003800200 */
[----:B------:R-:W-:-:S04]  /*1ff0*/  SHF.R.U32.HI R14, RZ, 0x17, R14 ;  /* 0x00000017ff0e7819 */ /* 0x000fc8000001160e */
[----:B------:R-:W-:-:S04]  /*2000*/  IADD3 R15, PT, PT, R14, -0x80, RZ ;  /* 0xffffff800e0f7810 */ /* 0x000fc80007ffe0ff */
        /* <DEDUP_REMOVED lines=8> */
[----:B------:R-:W-:Y:S01]  /*2090*/  @P3 IMAD.MOV.U32 R22, RZ, RZ, R3 ;  /* 0x000000ffff163224 */ /* 0x000fe200078e0003 */
[C---:B------:R-:W-:Y:S01]  /*20a0*/  ISETP.EQ.AND P3, PT, R17.reuse, -0x4, PT ;  /* 0xfffffffc1100780c */ /* 0x040fe20003f62270 */
[--C-:B------:R-:W-:Y:S01]  /*20b0*/  @P4 IMAD.MOV.U32 R22, RZ, RZ, R4.reuse ;  /* 0x000000ffff164224 */ /* 0x100fe200078e0004 */
[----:B------:R-:W-:Y:S01]  /*20c0*/  @P4 MOV R15, R3 ;  /* 0x00000003000f4202 */ /* 0x000fe20000000f00 */
[----:B------:R-:W-:Y:S01]  /*20d0*/  @P0 IMAD.MOV.U32 R15, RZ, RZ, R4 ;  /* 0x000000ffff0f0224 */ /* 0x000fe200078e0004 */
[----:B------:R-:W-:Y:S01]  /*20e0*/  ISETP.EQ.AND P4, PT, R17, RZ, PT ;  /* 0x000000ff1100720c */ /* 0x000fe20003f82270 */
[----:B------:R-:W-:Y:S01]  /*20f0*/  @P1 IMAD.MOV.U32 R15, RZ, RZ, R5 ;  /* 0x000000ffff0f1224 */ /* 0x000fe200078e0005 */
[----:B------:R-:W-:Y:S01]  /*2100*/  @P0 MOV R22, R5 ;  /* 0x0000000500160202 */ /* 0x000fe20000000f00 */
[----:B------:R-:W-:Y:S01]  /*2110*/  @P1 IMAD.MOV.U32 R22, RZ, RZ, R6 ;  /* 0x000000ffff161224 */ /* 0x000fe200078e0006 */
[----:B------:R-:W-:Y:S01]  /*2120*/  @P2 MOV R15, R6 ;  /* 0x00000006000f2202 */ /* 0x000fe20000000f00 */
[----:B------:R-:W-:-:S04]  /*2130*/  @P2 IMAD.MOV.U32 R22, RZ, RZ, R7 ;  /* 0x000000ffff162224 */ /* 0x000fc800078e0007 */
[----:B------:R-:W-:Y:S01]  /*2140*/  @P3 IMAD.MOV.U32 R15, RZ, RZ, R7 ;  /* 0x000000ffff0f3224 */ /* 0x000fe200078e0007 */
[----:B------:R-:W-:-:S03]  /*2150*/  @P3 MOV R22, R8 ;  /* 0x0000000800163202 */ /* 0x000fc60000000f00 */
[----:B------:R-:W-:Y:S01]  /*2160*/  @P4 IMAD.MOV.U32 R15, RZ, RZ, R8 ;  /* 0x000000ffff0f4224 */ /* 0x000fe200078e0008 */
[----:B------:R-:W-:Y:S01]  /*2170*/  @P5 MOV R15, R21 ;  /* 0x00000015000f5202 */ /* 0x000fe20000000f00 */
[----:B------:R-:W-:-:S04]  /*2180*/  @P4 IMAD.MOV.U32 R22, RZ, RZ, R21 ;  /* 0x000000ffff164224 */ /* 0x000fc800078e0015 */
        /* <DEDUP_REMOVED lines=8> */
[----:B------:R-:W-:Y:S01]  /*2210*/  @P3 IMAD.MOV.U32 R14, RZ, RZ, R6 ;  /* 0x000000ffff0e3224 */ /* 0x000fe200078e0006 */
[----:B------:R-:W-:Y:S01]  /*2220*/  @P4 MOV R14, R7 ;  /* 0x00000007000e4202 */ /* 0x000fe20000000f00 */
[----:B------:R-:W-:-:S06]  /*2230*/  @P5 IMAD.MOV.U32 R14, RZ, RZ, R8 ;  /* 0x000000ffff0e5224 */ /* 0x000fcc00078e0008 */
[----:B------:R-:W-:-:S05]  /*2240*/  @P0 IMAD.MOV.U32 R14, RZ, RZ, R21 ;  /* 0x000000ffff0e0224 */ /* 0x000fca00078e0015 */
[----:B------:R-:W-:-:S07]  /*2250*/  SHF.L.W.U32.HI R16, R14, R15, R16 ;  /* 0x0000000f0e107219 */ /* 0x000fce0000010e10 */
.L_x_19:
[----:B------:R-:W-:Y:S05]  /*2260*/  BSYNC.RECONVERGENT B1 ;  /* 0x0000000000017941 */ /* 0x000fea0003800200 */
.L_x_18:
[C-C-:B------:R-:W-:Y:S01]  /*2270*/  SHF.L.W.U32.HI R21, R16.reuse, 0x2, R22.reuse ;  /* 0x0000000210157819 */ /* 0x140fe20000010e16 */
[----:B------:R-:W-:Y:S01]  /*2280*/  UMOV UR4, 0x54442d19 ;  /* 0x54442d1900047882 */ /* 0x000fe20000000000 */
[----:B------:R-:W-:Y:S01]  /*2290*/  SHF.L.U32 R14, R16, 0x2, RZ ;  /* 0x00000002100e7819 */ /* 0x000fe200000006ff */
        /* <DEDUP_REMOVED lines=11> */
.L_x_16:
[----:B------:R-:W-:Y:S05]  /*2350*/  BSYNC.RECONVERGENT B0 ;  /* 0x0000000000007941 */ /* 0x000fea0003800200 */
.L_x_15:
[C---:B------:R-:W-:Y:S01]  /*2360*/  FMUL R17, R2.reuse, 0.00053000001935288310051 ;  /* 0x3a0aefb302117820 */ /* 0x040fe20000400000 */
[----:B------:R-:W-:Y:S02]  /*2370*/  IMAD.MOV.U32 R14, RZ, RZ, 0x42fc0000 ;  /* 0x42fc0000ff0e7424 */ /* 0x000fe400078e00ff */
[----:B------:R-:W-:Y:S01]  /*2380*/  FMUL R15, R2, 0.0037000000011175870895 ;  /* 0x3b727bb3020f7820 */ /* 0x000fe20000400000 */
[C---:B------:R-:W-:Y:S01]  /*2390*/  LOP3.LUT P4, RZ, R22.reuse, 0x2, RZ, 0xc0, !PT ;  /* 0x0000000216ff7812 */ /* 0x040fe2000788c0ff */
[----:B------:R-:W-:Y:S01]  /*23a0*/  FMUL R25, |R17|, 1.4426950216293334961 ;  /* 0x3fb8aa3b11197820 */ /* 0x000fe20000400200 */
[----:B------:R-:W-:Y:S01]  /*23b0*/  LOP3.LUT R22, R22, 0x1, RZ, 0xc0, !PT ;  /* 0x0000000116167812 */ /* 0x000fe200078ec0ff */
[----:B------:R-:W-:Y:S01]  /*23c0*/  FMUL R23, |R15|, 1.4426950216293334961 ;  /* 0x3fb8aa3b0f177820 */ /* 0x000fe20000400200 */
[----:B------:R-:W-:Y:S01]  /*23d0*/  FMUL R16, R2, 0.00096999999368563294411 ;  /* 0x3a7e479902107820 */ /* 0x000fe20000400000 */
[----:B------:R-:W-:Y:S01]  /*23e0*/  FSETP.GE.AND P5, PT, |R10|, 105615, PT ;  /* 0x47ce47800a00780b */ /* 0x000fe20003fa6200 */
[----:B------:R-:W-:Y:S01]  /*23f0*/  BSSY.RECONVERGENT B0, `(.L_x_20) ;  /* 0x00000a3000007945 */ /* 0x000fe20003800200 */
[----:B------:R-:W0:Y:S01]  /*2400*/  FRND.TRUNC R25, R25 ;  /* 0x0000001900197307 */ /* 0x000e22000020d000 */
[----:B------:R-:W-:Y:S01]  /*2410*/  ISETP.NE.U32.AND P3, PT, R22, 0x1, PT ;  /* 0x000000011600780c */ /* 0x000fe20003f65070 */
[----:B------:R-:W-:-:S02]  /*2420*/  IMAD.MOV.U32 R22, RZ, RZ, 0x3c80f082 ;  /* 0x3c80f082ff167424 */ /* 0x000fc400078e00ff */
[C---:B------:R-:W-:Y:S01]  /*2430*/  FMUL R26, |R16|.reuse, 2.8853900432586669922 ;  /* 0x4038aa3b101a7820 */ /* 0x040fe20000400200 */
[----:B------:R-:W-:-:S03]  /*2440*/  FSETP.GE.AND P1, PT, |R16|, 9.010913848876953125, PT ;  /* 0x41102cb41000780b */ /* 0x000fc60003f26200 */
[----:B------:R-:W1:Y:S01]  /*2450*/  FRND.TRUNC R23, R23 ;  /* 0x0000001700177307 */ /* 0x000e62000020d000 */
[----:B0-----:R-:W-:-:S07]  /*2460*/  FSETP.GT.AND P0, PT, |R25|, 126, PT ;  /* 0x42fc00001900780b */ /* 0x001fce0003f04200 */
[----:B------:R-:W0:Y:S01]  /*2470*/  MUFU.EX2 R26, R26 ;  /* 0x0000001a001a7308 */ /* 0x000e220000000800 */
[----:B------:R-:W-:-:S04]  /*2480*/  LOP3.LUT R24, R14, 0x80000000, R25, 0xb8, !PT ;  /* 0x800000000e187812 */ /* 0x000fc800078eb819 */
[----:B------:R-:W-:Y:S01]  /*2490*/  FSEL R24, R24, R25, P0 ;  /* 0x0000001918187208 */ /* 0x000fe20000000000 */
[----:B------:R-:W-:Y:S01]  /*24a0*/  FMUL R25, R16, R16 ;  /* 0x0000001010197220 */ /* 0x000fe20000400000 */
[----:B-1----:R-:W-:Y:S02]  /*24b0*/  FSETP.GT.AND P0, PT, |R23|, 126, PT ;  /* 0x42fc00001700780b */ /* 0x002fe40003f04200 */
[----:B------:R-:W-:Y:S01]  /*24c0*/  LOP3.LUT R28, R14, 0x80000000, R23, 0xb8, !PT ;  /* 0x800000000e1c7812 */ /* 0x000fe200078eb817 */
[----:B------:R-:W-:Y:S01]  /*24d0*/  FFMA R17, R24, -0.69314718246459960938, |R17| ;  /* 0xbf31721818117823 */ /* 0x000fe20000000411 */
[----:B------:R-:W-:-:S03]  /*24e0*/  FFMA R22, R25, R22, -0.052303962409496307373 ;  /* 0xbd563cae19167423 */ /* 0x000fc60000000016 */
[C---:B------:R-:W-:Y:S01]  /*24f0*/  FFMA R17, R24.reuse, 1.9046542121259335545e-09, R17 ;  /* 0x3102e30818117823 */ /* 0x040fe20000000011 */
[----:B------:R-:W-:Y:S01]  /*2500*/  FFMA R22, R25, R22, 0.1331529766321182251 ;  /* 0x3e08594119167423 */ /* 0x000fe20000000016 */
[----:B------:R-:W-:Y:S01]  /*2510*/  FADD R24, R24, 12583037 ;  /* 0x4b40007d18187421 */ /* 0x000fe20000000000 */
[----:B0-----:R-:W-:Y:S01]  /*2520*/  FADD R27, R26, 1 ;  /* 0x3f8000001a1b7421 */ /* 0x001fe20000000000 */
[----:B------:R-:W-:Y:S01]  /*2530*/  FMUL R17, R17, 1.4426950216293334961 ;  /* 0x3fb8aa3b11117820 */ /* 0x000fe20000400000 */
[C---:B------:R-:W-:Y:S01]  /*2540*/  FFMA R14, R25.reuse, R22, -0.33332768082618713379 ;  /* 0xbeaaa9ed190e7423 */ /* 0x040fe20000000016 */
[----:B------:R-:W-:Y:S01]  /*2550*/  FSEL R22, R28, R23, P0 ;  /* 0x000000171c167208 */ /* 0x000fe20000000000 */
[----:B------:R0:W1:Y:S01]  /*2560*/  MUFU.RCP R26, R27 ;  /* 0x0000001b001a7308 */ /* 0x0000620000001000 */
[----:B------:R-:W-:Y:S01]  /*2570*/  SHF.L.U32 R24, R24, 0x17, RZ ;  /* 0x0000001718187819 */ /* 0x000fe200000006ff */
[----:B------:R-:W-:Y:S01]  /*2580*/  FFMA R23, R25, R14, RZ ;  /* 0x0000000e19177223 */ /* 0x000fe200000000ff */
[----:B------:R-:W-:Y:S01]  /*2590*/  FMUL R14, R2, 0.00053000001935288310051 ;  /* 0x3a0aefb3020e7820 */ /* 0x000fe20000400000 */
[----:B------:R-:W-:Y:S01]  /*25a0*/  IMAD.MOV.U32 R25, RZ, RZ, 0x363d0ada ;  /* 0x363d0adaff197424 */ /* 0x000fe200078e00ff */
[----:B------:R-:W-:Y:S01]  /*25b0*/  FSETP.GE.AND P0, PT, |R16|, 0.60000002384185791016, PT ;  /* 0x3f19999a1000780b */ /* 0x000fe20003f06200 */
[----:B------:R-:W-:Y:S01]  /*25c0*/  FMUL R2, R2, 0.00091000000247731804848 ;  /* 0x3a6e8d1102027820 */ /* 0x000fe20000400000 */
[----:B------:R-:W-:Y:S01]  /*25d0*/  FFMA R16, R16, R23, R16 ;  /* 0x0000001710107223 */ /* 0x000fe20000000010 */
[----:B------:R-:W2:Y:S01]  /*25e0*/  MUFU.EX2 R17, R17 ;  /* 0x0000001100117308 */ /* 0x000ea20000000800 */
[----:B0-----:R-:W-:Y:S01]  /*25f0*/  FFMA R27, R22, -0.69314718246459960938, |R15| ;  /* 0xbf317218161b7823 */ /* 0x001fe2000000040f */
[----:B------:R-:W-:-:S03]  /*2600*/  FSETP.GE.AND P2, PT, |R14|, 1, PT ;  /* 0x3f8000000e00780b */ /* 0x000fc60003f46200 */
[C---:B------:R-:W-:Y:S01]  /*2610*/  FFMA R27, R22.reuse, 1.9046542121259335545e-09, R27 ;  /* 0x3102e308161b7823 */ /* 0x040fe2000000001b */
[----:B------:R-:W-:Y:S01]  /*2620*/  FADD R22, R22, 12583037 ;  /* 0x4b40007d16167421 */ /* 0x000fe20000000000 */
[----:B-1----:R-:W-:-:S03]  /*2630*/  FFMA R19, R26, -2, R19 ;  /* 0xc00000001a137823 */ /* 0x002fc60000000013 */
[----:B------:R-:W-:Y:S02]  /*2640*/  IMAD.SHL.U32 R23, R22, 0x800000, RZ ;  /* 0x0080000016177824 */ /* 0x000fe400078e00ff */
[----:B------:R-:W-:Y:S01]  /*2650*/  @P0 FSEL R16, |R19|, 1, !P1 ;  /* 0x3f80000013100808 */ /* 0x000fe20004800200 */
[----:B--2---:R-:W-:Y:S01]  /*2660*/  FMUL R17, R17, R24 ;  /* 0x0000001811117220 */ /* 0x004fe20000400000 */
[----:B------:R-:W-:-:S04]  /*2670*/  FMUL R24, R14, R14 ;  /* 0x0000000e0e187220 */ /* 0x000fc80000400000 */
[----:B------:R-:W-:-:S04]  /*2680*/  FFMA R25, R24, R25, 0.00019836159481201320887 ;  /* 0x394fff4918197423 */ /* 0x000fc80000000019 */
[----:B------:R-:W-:-:S04]  /*2690*/  FFMA R25, R24, R25, 0.0083333496004343032837 ;  /* 0x3c08889a18197423 */ /* 0x000fc80000000019 */
[C---:B------:R-:W-:Y:S02]  /*26a0*/  FFMA R15, R24.reuse, R25, 0.16666667163372039795 ;  /* 0x3e2aaaab180f7423 */ /* 0x040fe40000000019 */
[----:B------:R-:W0:Y:S02]  /*26b0*/  MUFU.RCP R25, R17 ;  /* 0x0000001100197308 */ /* 0x000e240000001000 */
[----:B------:R-:W-:Y:S01]  /*26c0*/  FMUL R15, R24, R15 ;  /* 0x0000000f180f7220 */ /* 0x000fe20000400000 */
[----:B------:R-:W-:Y:S01]  /*26d0*/  FMUL R24, R27, 1.4426950216293334961 ;  /* 0x3fb8aa3b1b187820 */ /* 0x000fe20000400000 */
[----:B------:R-:W-:Y:S02]  /*26e0*/  FMUL.RZ R27, R2, 0.15915493667125701904 ;  /* 0x3e22f983021b7820 */ /* 0x000fe4000040c000 */
[----:B------:R-:W-:Y:S01]  /*26f0*/  FFMA R14, R14, R15, R14 ;  /* 0x0000000f0e0e7223 */ /* 0x000fe2000000000e */
[----:B------:R-:W-:Y:S02]  /*2700*/  FMUL R15, R21, R21 ;  /* 0x00000015150f7220 */ /* 0x000fe40000400000 */
[----:B------:R-:W1:Y:S02]  /*2710*/  MUFU.EX2 R24, R24 ;  /* 0x0000001800187308 */ /* 0x000e640000000800 */
[----:B------:R-:W-:-:S05]  /*2720*/  FFMA R2, R15, R9, -0.0013887860113754868507 ;  /* 0xbab607ed0f027423 */ /* 0x000fca0000000009 */
[----:B------:R-:W-:Y:S01]  /*2730*/  FSEL R2, R2, -0.00019574658654164522886, !P3 ;  /* 0xb94d415302027808 */ /* 0x000fe20005800000 */
[----:B0-----:R-:W-:Y:S01]  /*2740*/  FMUL.FTZ R26, R25, -0.125 ;  /* 0xbe000000191a7820 */ /* 0x001fe20000410000 */
[----:B------:R-:W-:-:S03]  /*2750*/  FSEL R25, -R18, -0.16666662693023681641, !P3 ;  /* 0xbe2aaaa812197808 */ /* 0x000fc60005800100 */
[----:B------:R-:W-:Y:S01]  /*2760*/  FFMA R17, R17, 2, R26 ;  /* 0x4000000011117823 */ /* 0x000fe2000000001a */
[----:B------:R-:W-:Y:S01]  /*2770*/  FSEL R26, R13, 0.0083327032625675201416, !P3 ;  /* 0x3c0885e40d1a7808 */ /* 0x000fe20005800000 */
[----:B-1----:R-:W-:-:S04]  /*2780*/  FMUL R22, R23, R24 ;  /* 0x0000001817167220 */ /* 0x002fc80000400000 */
[----:B------:R-:W-:Y:S01]  /*2790*/  FFMA R26, R15, R2, R26 ;  /* 0x000000020f1a7223 */ /* 0x000fe2000000001a */
[----:B------:R-:W0:Y:S01]  /*27a0*/  MUFU.COS R23, R27 ;  /* 0x0000001b00177308 */ /* 0x000e220000000000 */
[----:B------:R-:W-:Y:S02]  /*27b0*/  FSEL R2, R21, 1, P3 ;  /* 0x3f80000015027808 */ /* 0x000fe40001800000 */
[----:B------:R-:W-:Y:S01]  /*27c0*/  FFMA R25, R15, R26, R25 ;  /* 0x0000001a0f197223 */ /* 0x000fe20000000019 */
[----:B------:R-:W-:Y:S02]  /*27d0*/  FSEL R14, |R17|, R14, P2 ;  /* 0x0000000e110e7208 */ /* 0x000fe40001000200 */
[----:B------:R-:W-:Y:S02]  /*27e0*/  FFMA R15, R15, R2, RZ ;  /* 0x000000020f0f7223 */ /* 0x000fe400000000ff */
[----:B------:R-:W1:Y:S02]  /*27f0*/  MUFU.RCP R24, R22 ;  /* 0x0000001600187308 */ /* 0x000e640000001000 */
[----:B------:R-:W-:-:S04]  /*2800*/  FFMA R2, R15, R25, R2 ;  /* 0x000000190f027223 */ /* 0x000fc80000000002 */
[----:B------:R-:W-:Y:S01]  /*2810*/  @P4 FADD R2, RZ, -R2 ;  /* 0x80000002ff024221 */ /* 0x000fe20000000000 */
[----:B0-----:R-:W-:-:S04]  /*2820*/  FADD R23, R14, R23 ;  /* 0x000000170e177221 */ /* 0x001fc80000000000 */
[----:B------:R-:W-:Y:S01]  /*2830*/  FADD R23, R16, R23 ;  /* 0x0000001710177221 */ /* 0x000fe20000000000 */
[----:B-1----:R-:W-:-:S03]  /*2840*/  FMUL.FTZ R15, R24, 0.125 ;  /* 0x3e000000180f7820 */ /* 0x002fc60000410000 */
[----:B------:R-:W-:Y:S01]  /*2850*/  FADD R2, R2, R23 ;  /* 0x0000001702027221 */ /* 0x000fe20000000000 */
[----:B------:R-:W-:-:S04]  /*2860*/  FFMA R15, R22, 2, R15 ;  /* 0x40000000160f7823 */ /* 0x000fc8000000000f */
[----:B------:R-:W-:Y:S01]  /*2870*/  FADD R2, R2, R15 ;  /* 0x0000000f02027221 */ /* 0x000fe20000000000 */
[----:B------:R-:W-:Y:S06]  /*2880*/  @!P5 BRA `(.L_x_21) ;  /* 0x000000040064d947 */ /* 0x000fec0003800000 */
[----:B------:R-:W-:-:S13]  /*2890*/  FSETP.NEU.AND P0, PT, |R10|, +INF , PT ;  /* 0x7f8000000a00780b */ /* 0x000fda0003f0d200 */
[----:B------:R-:W-:Y:S01]  /*28a0*/  @!P0 FMUL R11, RZ, R10 ;  /* 0x0000000aff0b8220 */ /* 0x000fe20000400000 */
[----:B------:R-:W-:Y:S01]  /*28b0*/  @!P0 MOV R12, RZ ;  /* 0x000000ff000c8202 */ /* 0x000fe20000000f00 */
        /* <DEDUP_REMOVED lines=8> */
.L_x_22:
        /* <DEDUP_REMOVED lines=12> */
[C---:B------:R-:W-:Y:S02]  /*2a00*/  ISETP.EQ.AND P5, PT, R21.reuse, 0x14, PT ;  /* 0x000000141500780c */ /* 0x040fe40003fa2270 */
[----:B------:R-:W-:Y:S01]  /*2a10*/  IADD3 R21, PT, PT, R21, 0x4, RZ ;  /* 0x0000000415157810 */ /* 0x000fe20007ffe0ff */
        /* <DEDUP_REMOVED lines=11> */
[----:B------:R-:W-:Y:S03]  /*2ad0*/  BSSY.RECONVERGENT B1, `(.L_x_23) ;  /* 0x0000026000017945 */ /* 0x000fe60003800200 */
[C---:B------:R-:W-:Y:S01]  /*2ae0*/  LOP3.LUT P6, R17, R14.reuse, 0x1f, RZ, 0xc0, !PT ;  /* 0x0000001f0e117812 */ /* 0x040fe200078cc0ff */
        /* <DEDUP_REMOVED lines=11> */
[----:B------:R-:W-:Y:S01]  /*2ba0*/  @P4 IMAD.MOV.U32 R12, RZ, RZ, R3 ;  /* 0x000000ffff0c4224 */ /* 0x000fe200078e0003 */
[----:B------:R-:W-:Y:S01]  /*2bb0*/  @P2 MOV R12, R4 ;  /* 0x00000004000c2202 */ /* 0x000fe20000000f00 */
[----:B------:R-:W-:Y:S01]  /*2bc0*/  @P4 IMAD.MOV.U32 R10, RZ, RZ, R4 ;  /* 0x000000ffff0a4224 */ /* 0x000fe200078e0004 */
[----:B------:R-:W-:Y:S01]  /*2bd0*/  ISETP.EQ.AND P4, PT, R16, 0x4, PT ;  /* 0x000000041000780c */ /* 0x000fe20003f82270 */
[--C-:B------:R-:W-:Y:S01]  /*2be0*/  @P2 IMAD.MOV.U32 R10, RZ, RZ, R5.reuse ;  /* 0x000000ffff0a2224 */ /* 0x100fe200078e0005 */
[----:B------:R-:W-:Y:S01]  /*2bf0*/  @P1 MOV R10, R6 ;  /* 0x00000006000a1202 */ /* 0x000fe20000000f00 */
[----:B------:R-:W-:Y:S02]  /*2c00*/  @P1 IMAD.MOV.U32 R12, RZ, RZ, R5 ;  /* 0x000000ffff0c1224 */ /* 0x000fe400078e0005 */
[----:B------:R-:W-:-:S02]  /*2c10*/  @P0 IMAD.MOV.U32 R12, RZ, RZ, R6 ;  /* 0x000000ffff0c0224 */ /* 0x000fc400078e0006 */
[----:B------:R-:W-:Y:S02]  /*2c20*/  @P0 IMAD.MOV.U32 R10, RZ, RZ, R7 ;  /* 0x000000ffff0a0224 */ /* 0x000fe400078e0007 */
[----:B------:R-:W-:Y:S01]  /*2c30*/  @P3 MOV R12, R7 ;  /* 0x00000007000c3202 */ /* 0x000fe20000000f00 */
[--C-:B------:R-:W-:Y:S01]  /*2c40*/  @P3 IMAD.MOV.U32 R10, RZ, RZ, R8.reuse ;  /* 0x000000ffff0a3224 */ /* 0x100fe200078e0008 */
[----:B------:R-:W-:Y:S01]  /*2c50*/  @P5 MOV R10, R11 ;  /* 0x0000000b000a5202 */ /* 0x000fe20000000f00 */
[----:B------:R-:W-:Y:S02]  /*2c60*/  @P5 IMAD.MOV.U32 R12, RZ, RZ, R8 ;  /* 0x000000ffff0c5224 */ /* 0x000fe400078e0008 */
[----:B------:R-:W-:Y:S01]  /*2c70*/  @P4 IMAD.MOV.U32 R12, RZ, RZ, R11 ;  /* 0x000000ffff0c4224 */ /* 0x000fe200078e000b */
[----:B------:R-:W-:Y:S06]  /*2c80*/  @!P6 BRA `(.L_x_24) ;  /* 0x000000000028e947 */ /* 0x000fec0003800000 */
[----:B------:R-:W-:Y:S01]  /*2c90*/  @P2 IMAD.MOV.U32 R15, RZ, RZ, R3 ;  /* 0x000000ffff0f2224 */ /* 0x000fe200078e0003 */
[----:B------:R-:W-:Y:S01]  /*2ca0*/  @P1 MOV R15, R4 ;  /* 0x00000004000f1202 */ /* 0x000fe20000000f00 */
[----:B------:R-:W-:Y:S01]  /*2cb0*/  @P0 IMAD.MOV.U32 R15, RZ, RZ, R5 ;  /* 0x000000ffff0f0224 */ /* 0x000fe200078e0005 */
[----:B------:R-:W-:Y:S01]  /*2cc0*/  ISETP.EQ.AND P0, PT, R16, 0x8, PT ;  /* 0x000000081000780c */ /* 0x000fe20003f02270 */
[----:B------:R-:W-:Y:S01]  /*2cd0*/  @P3 IMAD.MOV.U32 R15, RZ, RZ, R6 ;  /* 0x000000ffff0f3224 */ /* 0x000fe200078e0006 */
[----:B------:R-:W-:Y:S01]  /*2ce0*/  @P5 MOV R15, R7 ;  /* 0x00000007000f5202 */ /* 0x000fe20000000f00 */
[----:B------:R-:W-:Y:S01]  /*2cf0*/  @P4 IMAD.MOV.U32 R15, RZ, RZ, R8 ;  /* 0x000000ffff0f4224 */ /* 0x000fe200078e0008 */
[----:B------:R-:W-:-:S09]  /*2d00*/  SHF.L.W.U32.HI R10, R12, R17, R10 ;  /* 0x000000110c0a7219 */ /* 0x000fd20000010e0a */
[----:B------:R-:W-:-:S05]  /*2d10*/  @P0 IMAD.MOV.U32 R15, RZ, RZ, R11 ;  /* 0x000000ffff0f0224 */ /* 0x000fca00078e000b */
[----:B------:R-:W-:-:S07]  /*2d20*/  SHF.L.W.U32.HI R12, R15, R17, R12 ;  /* 0x000000110f0c7219 */ /* 0x000fce0000010e0c */
.L_x_24:
[----:B------:R-:W-:Y:S05]  /*2d30*/  BSYNC.RECONVERGENT B1 ;  /* 0x0000000000017941 */ /* 0x000fea0003800200 */
.L_x_23:
        /* <DEDUP_REMOVED lines=14> */
.L_x_21:
[----:B------:R-:W-:Y:S05]  /*2e20*/  BSYNC.RECONVERGENT B0 ;  /* 0x0000000000007941 */ /* 0x000fea0003800200 */
.L_x_20:
[----:B------:R-:W-:Y:S01]  /*2e30*/  IMAD.MOV.U32 R17, RZ, RZ, R11 ;  /* 0x000000ffff117224 */ /* 0x000fe200078e000b */
[----:B------:R-:W-:Y:S01]  /*2e40*/  LOP3.LUT R12, R12, 0x1, RZ, 0xc0, !PT ;  /* 0x000000010c0c7812 */ /* 0x000fe200078ec0ff */
[----:B------:R-:W-:Y:S02]  /*2e50*/  IMAD.MOV.U32 R10, RZ, RZ, 0x3c190000 ;  /* 0x3c190000ff0a7424 */ /* 0x000fe400078e00ff */
[----:B------:R-:W-:Y:S01]  /*2e60*/  FMUL R14, R20, 0.63661974668502807617 ;  /* 0x3f22f983140e7820 */ /* 0x000fe20000400000 */
[C---:B------:R-:W-:Y:S01]  /*2e70*/  FMUL R11, R17.reuse, R17 ;  /* 0x00000011110b7220 */ /* 0x040fe20000400000 */
[----:B------:R-:W-:Y:S01]  /*2e80*/  FSETP.NEU.AND P0, PT, |R17|, 0.00049096695147454738617, PT ;  /* 0x3a00b43c1100780b */ /* 0x000fe20003f0d200 */
[----:B------:R-:W-:Y:S01]  /*2e90*/  BSSY.RECONVERGENT B0, `(.L_x_25) ;  /* 0x0000071000007945 */ /* 0x000fe20003800200 */
[----:B------:R-:W-:Y:S01]  /*2ea0*/  ISETP.NE.U32.AND P1, PT, R12, 0x1, PT ;  /* 0x000000010c00780c */ /* 0x000fe20003f25070 */
[----:B------:R-:W-:-:S04]  /*2eb0*/  FFMA R10, R11, R10, 0.003265380859375 ;  /* 0x3b5600000b0a7423 */ /* 0x000fc8000000000a */
[----:B------:R-:W-:-:S04]  /*2ec0*/  FFMA R10, R11, R10, 0.0242919921875 ;  /* 0x3cc700000b0a7423 */ /* 0x000fc8000000000a */
[----:B------:R-:W-:-:S04]  /*2ed0*/  FFMA R10, R11, R10, 0.053466796875 ;  /* 0x3d5b00000b0a7423 */ /* 0x000fc8000000000a */
[C---:B------:R-:W-:Y:S02]  /*2ee0*/  FFMA R12, R11.reuse, R10, 0.13337790966033935547 ;  /* 0x3e0894380b0c7423 */ /* 0x040fe4000000000a */
[----:B------:R-:W0:Y:S02]  /*2ef0*/  F2I.NTZ R10, R14 ;  /* 0x0000000e000a7305 */ /* 0x000e240000203100 */
[C---:B------:R-:W-:Y:S01]  /*2f00*/  FFMA R12, R11.reuse, R12, 0.33333230018615722656 ;  /* 0x3eaaaa880b0c7423 */ /* 0x040fe2000000000c */
[----:B------:R-:W-:-:S04]  /*2f10*/  FMUL R11, R11, R17 ;  /* 0x000000110b0b7220 */ /* 0x000fc80000400000 */
[----:B------:R-:W-:Y:S01]  /*2f20*/  @P0 FFMA R17, R12, R11, R17 ;  /* 0x0000000b0c110223 */ /* 0x000fe20000000011 */
[----:B------:R-:W-:-:S05]  /*2f30*/  FSETP.GE.AND P0, PT, |R20|, 105615, PT ;  /* 0x47ce47801400780b */ /* 0x000fca0003f06200 */
[----:B------:R-:W1:Y:S01]  /*2f40*/  @!P1 MUFU.RCP R17, -R17 ;  /* 0x8000001100119308 */ /* 0x000e620000001000 */
[----:B0-----:R-:W-:-:S05]  /*2f50*/  I2FP.F32.S32 R11, R10 ;  /* 0x0000000a000b7245 */ /* 0x001fca0000201400 */
[----:B------:R-:W-:-:S04]  /*2f60*/  FFMA R12, R11, -1.5707962512969970703, R20 ;  /* 0xbfc90fda0b0c7823 */ /* 0x000fc80000000014 */
[----:B------:R-:W-:-:S04]  /*2f70*/  FFMA R12, R11, -7.5497894158615963534e-08, R12 ;  /* 0xb3a221680b0c7823 */ /* 0x000fc8000000000c */
[----:B------:R-:W-:Y:S01]  /*2f80*/  FFMA R15, R11, -5.3903029534742383927e-15, R12 ;  /* 0xa7c234c50b0f7823 */ /* 0x000fe2000000000c */
[----:B-1----:R-:W-:Y:S01]  /*2f90*/  FADD R11, R2, R17 ;  /* 0x00000011020b7221 */ /* 0x002fe20000000000 */
        /* <DEDUP_REMOVED lines=12> */
.L_x_27:
        /* <DEDUP_REMOVED lines=26> */
[C---:B------:R-:W-:Y:S02]  /*3200*/  LOP3.LUT R2, R10.reuse, 0xe0, RZ, 0xc0, !PT ;  /* 0x000000e00a027812 */ /* 0x040fe400078ec0ff */
[----:B------:R-:W-:-:S03]  /*3210*/  LOP3.LUT P6, RZ, R10, 0x1f, RZ, 0xc0, !PT ;  /* 0x0000001f0aff7812 */ /* 0x000fc600078cc0ff */
        /* <DEDUP_REMOVED lines=33> */
[----:B------:R-:W-:-:S04]  /*3430*/  LOP3.LUT R19, R10, 0x1f, RZ, 0xc0, !PT ;  /* 0x0000001f0a137812 */ /* 0x000fc800078ec0ff */
[----:B------:R-:W-:-:S05]  /*3440*/  SHF.L.W.U32.HI R2, R12, R19, R2 ;  /* 0x000000130c027219 */ /* 0x000fca0000010e02 */
[----:B------:R-:W-:-:S05]  /*3450*/  @P0 IMAD.MOV.U32 R15, RZ, RZ, R17 ;  /* 0x000000ffff0f0224 */ /* 0x000fca00078e0011 */
[----:B------:R-:W-:-:S07]  /*3460*/  SHF.L.W.U32.HI R12, R15, R19, R12 ;  /* 0x000000130f0c7219 */ /* 0x000fce0000010e0c */
.L_x_29:
[----:B------:R-:W-:Y:S05]  /*3470*/  BSYNC.RECONVERGENT B1 ;  /* 0x0000000000017941 */ /* 0x000fea0003800200 */
.L_x_28:
[C---:B------:R-:W-:Y:S01]  /*3480*/  SHF.L.W.U32.HI R19, R12.reuse, 0x2, R2 ;  /* 0x000000020c137819 */ /* 0x040fe20000010e02 */
[----:B------:R-:W-:Y:S01]  /*3490*/  UMOV UR4, 0x54442d19 ;  /* 0x54442d1900047882 */ /* 0x000fe20000000000 */
[----:B------:R-:W-:Y:S01]  /*34a0*/  SHF.L.U32 R12, R12, 0x2, RZ ;  /* 0x000000020c0c7819 */ /* 0x000fe200000006ff */
[----:B------:R-:W-:Y:S01]  /*34b0*/  UMOV UR5, 0x3bf921fb ;  /* 0x3bf921fb00057882 */ /* 0x000fe20000000000 */
[----:B------:R-:W-:Y:S02]  /*34c0*/  SHF.R.S32.HI R10, RZ, 0x1f, R19 ;  /* 0x0000001fff0a7819 */ /* 0x000fe40000011413 */
[----:B------:R-:W-:Y:S02]  /*34d0*/  ISETP.GE.AND P0, PT, R20, RZ, PT ;  /* 0x000000ff1400720c */ /* 0x000fe40003f06270 */
[C---:B------:R-:W-:Y:S02]  /*34e0*/  LOP3.LUT R14, R10.reuse, R12, RZ, 0x3c, !PT ;  /* 0x0000000c0a0e7212 */ /* 0x040fe400078e3cff */
[----:B------:R-:W-:-:S02]  /*34f0*/  LOP3.LUT R15, R10, R19, RZ, 0x3c, !PT ;  /* 0x000000130a0f7212 */ /* 0x000fc400078e3cff */
[----:B------:R-:W-:Y:S02]  /*3500*/  SHF.R.U32.HI R2, RZ, 0x1e, R2 ;  /* 0x0000001eff027819 */ /* 0x000fe40000011602 */
[C---:B------:R-:W-:Y:S02]  /*3510*/  LOP3.LUT R20, R19.reuse, R20, RZ, 0x3c, !PT ;  /* 0x0000001413147212 */ /* 0x040fe400078e3cff */
[----:B------:R-:W0:Y:S01]  /*3520*/  I2F.F64.S64 R14, R14 ;  /* 0x0000000e000e7312 */ /* 0x000e220000301c00 */
[----:B------:R-:W-:Y:S02]  /*3530*/  LEA.HI R10, R19, R2, RZ, 0x1 ;  /* 0x00000002130a7211 */ /* 0x000fe400078f08ff */
[----:B------:R-:W-:-:S03]  /*3540*/  ISETP.GE.AND P1, PT, R20, RZ, PT ;  /* 0x000000ff1400720c */ /* 0x000fc60003f26270 */
[----:B------:R-:W-:-:S04]  /*3550*/  IMAD.MOV R2, RZ, RZ, -R10 ;  /* 0x000000ffff027224 */ /* 0x000fc800078e0a0a */
[----:B------:R-:W-:Y:S01]  /*3560*/  @!P0 IMAD.MOV.U32 R10, RZ, RZ, R2 ;  /* 0x000000ffff0a8224 */ /* 0x000fe200078e0002 */
[----:B0-----:R-:W-:-:S10]  /*3570*/  DMUL R16, R14, UR4 ;  /* 0x000000040e107c28 */ /* 0x001fd40008000000 */
[----:B------:R-:W0:Y:S02]  /*3580*/  F2F.F32.F64 R16, R16 ;  /* 0x0000001000107310 */ /* 0x000e240000301000 */
[----:B0-----:R-:W-:-:S07]  /*3590*/  FSEL R15, -R16, R16, !P1 ;  /* 0x00000010100f7208 */ /* 0x001fce0004800100 */
.L_x_26:
[----:B------:R-:W-:Y:S05]  /*35a0*/  BSYNC.RECONVERGENT B0 ;  /* 0x0000000000007941 */ /* 0x000fea0003800200 */
.L_x_25:
[----:B------:R-:W-:Y:S01]  /*35b0*/  FMUL R12, R11, 0.63661974668502807617 ;  /* 0x3f22f9830b0c7820 */ /* 0x000fe20000400000 */
[----:B------:R-:W-:Y:S01]  /*35c0*/  FMUL R14, R15, R15 ;  /* 0x0000000f0f0e7220 */ /* 0x000fe20000400000 */
[C---:B------:R-:W-:Y:S01]  /*35d0*/  LOP3.LUT R16, R10.reuse, 0x1, RZ, 0xc0, !PT ;  /* 0x000000010a107812 */ /* 0x040fe200078ec0ff */
[----:B------:R-:W-:Y:S01]  /*35e0*/  VIADD R10, R10, 0x1 ;  /* 0x000000010a0a7836 */ /* 0x000fe20000000000 */
[----:B------:R-:W-:Y:S01]  /*35f0*/  MOV R19, 0x3c0885e4 ;  /* 0x3c0885e400137802 */ /* 0x000fe20000000f00 */
[----:B------:R-:W-:Y:S01]  /*3600*/  FFMA R2, R14, R9, -0.0013887860113754868507 ;  /* 0xbab607ed0e027423 */ /* 0x000fe20000000009 */
[----:B------:R-:W0:Y:S01]  /*3610*/  F2I.NTZ R12, R12 ;  /* 0x0000000c000c7305 */ /* 0x000e220000203100 */
[----:B------:R-:W-:Y:S01]  /*3620*/  ISETP.NE.U32.AND P0, PT, R16, 0x1, PT ;  /* 0x000000011000780c */ /* 0x000fe20003f05070 */
[----:B------:R-:W-:Y:S01]  /*3630*/  BSSY.RECONVERGENT B0, `(.L_x_30) ;  /* 0x0000070000007945 */ /* 0x000fe20003800200 */
[----:B------:R-:W-:Y:S02]  /*3640*/  LOP3.LUT P1, RZ, R10, 0x2, RZ, 0xc0, !PT ;  /* 0x000000020aff7812 */ /* 0x000fe4000782c0ff */
[----:B------:R-:W-:Y:S01]  /*3650*/  FSEL R17, R2, -0.00019574658654164522886, P0 ;  /* 0xb94d415302117808 */ /* 0x000fe20000000000 */
[----:B------:R-:W-:Y:S01]  /*3660*/  IMAD.MOV.U32 R2, RZ, RZ, 0x3e2aaaa8 ;  /* 0x3e2aaaa8ff027424 */ /* 0x000fe200078e00ff */
[----:B------:R-:W-:-:S05]  /*3670*/  FSEL R19, R19, 0.041666727513074874878, !P0 ;  /* 0x3d2aaabb13137808 */ /* 0x000fca0004000000 */
[----:B------:R-:W-:Y:S01]  /*3680*/  FFMA R17, R14, R17, R19 ;  /* 0x000000110e117223 */ /* 0x000fe20000000013 */
[----:B------:R-:W-:Y:S02]  /*3690*/  FSEL R19, -R2, -0.4999999701976776123, !P0 ;  /* 0xbeffffff02137808 */ /* 0x000fe40004000100 */
[----:B------:R-:W-:Y:S02]  /*36a0*/  FSEL R2, R15, 1, !P0 ;  /* 0x3f8000000f027808 */ /* 0x000fe40004000000 */
[----:B------:R-:W-:Y:S01]  /*36b0*/  FSETP.GE.AND P0, PT, |R11|, 105615, PT ;  /* 0x47ce47800b00780b */ /* 0x000fe20003f06200 */
[C---:B------:R-:W-:Y:S01]  /*36c0*/  FFMA R17, R14.reuse, R17, R19 ;  /* 0x000000110e117223 */ /* 0x040fe20000000013 */
[----:B0-----:R-:W-:Y:S01]  /*36d0*/  I2FP.F32.S32 R16, R12 ;  /* 0x0000000c00107245 */ /* 0x001fe20000201400 */
[----:B------:R-:W-:-:S04]  /*36e0*/  FFMA R15, R14, R2, RZ ;  /* 0x000000020e0f7223 */ /* 0x000fc800000000ff */
[----:B------:R-:W-:Y:S01]  /*36f0*/  FFMA R19, R16, -1.5707962512969970703, R11 ;  /* 0xbfc90fda10137823 */ /* 0x000fe2000000000b */
[----:B------:R-:W-:-:S03]  /*3700*/  FFMA R10, R15, R17, R2 ;  /* 0x000000110f0a7223 */ /* 0x000fc60000000002 */
[----:B------:R-:W-:Y:S01]  /*3710*/  FFMA R19, R16, -7.5497894158615963534e-08, R19 ;  /* 0xb3a2216810137823 */ /* 0x000fe20000000013 */
[----:B------:R-:W-:-:S03]  /*3720*/  @P1 FADD R10, RZ, -R10 ;  /* 0x8000000aff0a1221 */ /* 0x000fc60000000000 */
[----:B------:R-:W-:Y:S01]  /*3730*/  FFMA R2, R16, -5.3903029534742383927e-15, R19 ;  /* 0xa7c234c510027823 */ /* 0x000fe20000000013 */
        /* <DEDUP_REMOVED lines=12> */
.L_x_32:
        /* <DEDUP_REMOVED lines=59> */
[----:B------:R-:W-:Y:S02]  /*3bb0*/  @P4 MOV R3, R8 ;  /* 0x0000000800034202 */ /* 0x000fe40000000f00 */
[----:B------:R-:W-:-:S04]  /*3bc0*/  LOP3.LUT R5, R12, 0x1f, RZ, 0xc0, !PT ;  /* 0x0000001f0c057812 */ /* 0x000fc800078ec0ff */
[----:B------:R-:W-:-:S05]  /*3bd0*/  SHF.L.W.U32.HI R2, R14, R5, R2 ;  /* 0x000000050e027219 */ /* 0x000fca0000010e02 */
[----:B------:R-:W-:-:S05]  /*3be0*/  @P0 IMAD.MOV.U32 R3, RZ, RZ, R17 ;  /* 0x000000ffff030224 */ /* 0x000fca00078e0011 */
[----:B------:R-:W-:-:S07]  /*3bf0*/  SHF.L.W.U32.HI R14, R3, R5, R14 ;  /* 0x00000005030e7219 */ /* 0x000fce0000010e0e */
.L_x_34:
[----:B------:R-:W-:Y:S05]  /*3c00*/  BSYNC.RECONVERGENT B1 ;  /* 0x0000000000017941 */ /* 0x000fea0003800200 */
.L_x_33:
        /* <DEDUP_REMOVED lines=9> */
[----:B------:R-:W0:Y:S01]  /*3ca0*/  I2F.F64.S64 R4, R6 ;  /* 0x0000000600047312 */ /* 0x000e220000301c00 */
[C---:B------:R-:W-:Y:S02]  /*3cb0*/  LOP3.LUT R11, R12.reuse, R11, RZ, 0x3c, !PT ;  /* 0x0000000b0c0b7212 */ /* 0x040fe400078e3cff */
[----:B------:R-:W-:Y:S02]  /*3cc0*/  LEA.HI R12, R12, R2, RZ, 0x1 ;  /* 0x000000020c0c7211 */ /* 0x000fe400078f08ff */
[----:B------:R-:W-:Y:S02]  /*3cd0*/  ISETP.GE.AND P1, PT, R11, RZ, PT ;  /* 0x000000ff0b00720c */ /* 0x000fe40003f26270 */
[----:B------:R-:W-:-:S05]  /*3ce0*/  IADD3 R2, PT, PT, -R12, RZ, RZ ;  /* 0x000000ff0c027210 */ /* 0x000fca0007ffe1ff */
[----:B------:R-:W-:Y:S01]  /*3cf0*/  @!P0 IMAD.MOV.U32 R12, RZ, RZ, R2 ;  /* 0x000000ffff0c8224 */ /* 0x000fe200078e0002 */
[----:B0-----:R-:W-:-:S10]  /*3d00*/  DMUL R4, R4, UR4 ;  /* 0x0000000404047c28 */ /* 0x001fd40008000000 */
[----:B------:R-:W0:Y:S02]  /*3d10*/  F2F.F32.F64 R4, R4 ;  /* 0x0000000400047310 */ /* 0x000e240000301000 */
[----:B0-----:R-:W-:-:S07]  /*3d20*/  FSEL R2, -R4, R4, !P1 ;  /* 0x0000000404027208 */ /* 0x001fce0004800100 */
.L_x_31:
[----:B------:R-:W-:Y:S05]  /*3d30*/  BSYNC.RECONVERGENT B0 ;  /* 0x0000000000007941 */ /* 0x000fea0003800200 */
.L_x_30:
[----:B------:R-:W-:Y:S01]  /*3d40*/  FMUL R3, R2, R2 ;  /* 0x0000000202037220 */ /* 0x000fe20000400000 */
[C---:B------:R-:W-:Y:S01]  /*3d50*/  LOP3.LUT R4, R12.reuse, 0x1, RZ, 0xc0, !PT ;  /* 0x000000010c047812 */ /* 0x040fe200078ec0ff */
[----:B------:R-:W0:Y:S01]  /*3d60*/  LDCU.64 UR4, c[0x0][0x380] ;  /* 0x00007000ff0477ac */ /* 0x000e220008000a00 */
[----:B------:R-:W-:Y:S01]  /*3d70*/  LOP3.LUT P1, RZ, R12, 0x2, RZ, 0xc0, !PT ;  /* 0x000000020cff7812 */ /* 0x000fe2000782c0ff */
[----:B------:R-:W-:Y:S01]  /*3d80*/  FFMA R9, R3, R9, -0.0013887860113754868507 ;  /* 0xbab607ed03097423 */ /* 0x000fe20000000009 */
[----:B------:R-:W-:-:S04]  /*3d90*/  ISETP.NE.U32.AND P0, PT, R4, 0x1, PT ;  /* 0x000000010400780c */ /* 0x000fc80003f05070 */
[----:B------:R-:W-:Y:S02]  /*3da0*/  FSEL R6, R13, 0.0083327032625675201416, !P0 ;  /* 0x3c0885e40d067808 */ /* 0x000fe40004000000 */
[----:B------:R-:W-:Y:S02]  /*3db0*/  FSEL R4, R9, -0.00019574658654164522886, !P0 ;  /* 0xb94d415309047808 */ /* 0x000fe40004000000 */
[----:B------:R-:W-:Y:S02]  /*3dc0*/  FSEL R5, -R18, -0.16666662693023681641, !P0 ;  /* 0xbe2aaaa812057808 */ /* 0x000fe40004000100 */
[----:B------:R-:W-:Y:S01]  /*3dd0*/  FSEL R2, R2, 1, P0 ;  /* 0x3f80000002027808 */ /* 0x000fe20000000000 */
[----:B------:R-:W-:-:S04]  /*3de0*/  FFMA R4, R3, R4, R6 ;  /* 0x0000000403047223 */ /* 0x000fc80000000006 */
[C---:B------:R-:W-:Y:S01]  /*3df0*/  FFMA R5, R3.reuse, R4, R5 ;  /* 0x0000000403057223 */ /* 0x040fe20000000005 */
[----:B------:R-:W-:Y:S01]  /*3e00*/  FFMA R3, R3, R2, RZ ;  /* 0x0000000203037223 */ /* 0x000fe200000000ff */
[----:B0-----:R-:W-:-:S03]  /*3e10*/  LEA R4, P0, R0, UR4, 0x3 ;  /* 0x0000000400047c11 */ /* 0x001fc6000f8018ff */
[----:B------:R-:W-:Y:S01]  /*3e20*/  FFMA R11, R3, R5, R2 ;  /* 0x00000005030b7223 */ /* 0x000fe20000000002 */
[----:B------:R-:W-:-:S03]  /*3e30*/  LEA.HI.X R5, R0, UR5, RZ, 0x3, P0 ;  /* 0x0000000500057c11 */ /* 0x000fc600080f1cff */
[----:B------:R-:W-:-:S05]  /*3e40*/  @P1 FADD R11, RZ, -R11 ;  /* 0x8000000bff0b1221 */ /* 0x000fca0000000000 */
[----:B------:R-:W-:Y:S01]  /*3e50*/  STG.E.64 desc[UR6][R4.64], R10 ;  /* 0x0000000a04007986 */ /* 0x000fe2000c101b06 */
[----:B------:R-:W-:Y:S05]  /*3e60*/  EXIT ;  /* 0x000000000000794d */ /* 0x000fea0003800000 */
.L_x_35:
[----:B------:R-:W-:-:S00]  /*3e70*/  BRA `(.L_x_35) ;  /* 0xfffffffc00fc7947 */ /* 0x000fc0000383ffff */
[----:B------:R-:W-:-:S00]  /*3e80*/  NOP ;  /* 0x0000000000007918 */ /* 0x000fc00000000000 */
[----:B------:R-:W-:-:S00]  /*3e90*/  NOP ;  /* 0x0000000000007918 */ /* 0x000fc00000000000 */
[----:B------:R-:W-:-:S00]  /*3ea0*/  NOP ;  /* 0x0000000000007918 */ /* 0x000fc00000000000 */
[----:B------:R-:W-:-:S00]  /*3eb0*/  NOP ;  /* 0x0000000000007918 */ /* 0x000fc00000000000 */
[----:B------:R-:W-:-:S00]  /*3ec0*/  NOP ;  /* 0x0000000000007918 */ /* 0x000fc00000000000 */
[----:B------:R-:W-:-:S00]  /*3ed0*/  NOP ;  /* 0x0000000000007918 */ /* 0x000fc00000000000 */
[----:B------:R-:W-:-:S00]  /*3ee0*/  NOP ;  /* 0x0000000000007918 */ /* 0x000fc00000000000 */
[----:B------:R-:W-:-:S00]  /*3ef0*/  NOP ;  /* 0x0000000000007918 */ /* 0x000fc00000000000 */
.L_x_36:


//--------------------- .nv.global.init           --------------------------
	.section	.nv.global.init,"aw",@progbits
	.align	4
.nv.global.init:
	.type		__cudart_i2opi_f,@object
	.size		__cudart_i2opi_f,(.L_0 - __cudart_i2opi_f)
__cudart_i2opi_f:
        /*0000*/ 	.byte	0x41, 0x90, 0x43, 0x3c, 0x99, 0x95, 0x62, 0xdb, 0xc0, 0xdd, 0x34, 0xf5, 0xd1, 0x57, 0x27, 0xfc
        /*0010*/ 	.byte	0x29, 0x15, 0x44, 0x4e, 0x6e, 0x83, 0xf9, 0xa2
.L_0:


//--------------------- .nv.shared.reserved.0     --------------------------
	.section	.nv.shared.reserved.0,"aw",@nobits
	.weak		__nv_reservedSMEM_offset_0_alias
	.size		__nv_reservedSMEM_offset_0_alias, 0, 64
	.other		__nv_reservedSMEM_offset_0_alias,@"STO_CUDA_RESERVED_SHARED STV_DEFAULT"
__nv_reservedSMEM_offset_0_alias:
	.zero		0
	.zero		64


//--------------------- .nv.constant0._Z14fill_randomishP6float2x --------------------------
	.section	.nv.constant0._Z14fill_randomishP6float2x,"a",@progbits
	.sectionflags	@""
	.align	4
.nv.constant0._Z14fill_randomishP6float2x:
	.zero		912


//--------------------- SYMBOLS --------------------------

	.type		.nv.reservedSmem.offset0,@object
	.size		.nv.reservedSmem.offset0,0x4
